//
// Generated by NVIDIA NVVM Compiler
//
// Compiler Build ID: CL-36424714
// Cuda compilation tools, release 13.0, V13.0.88
// Based on NVVM 20.0.0
//

.version 9.0
.target sm_100
.address_size 64

	// .globl	_Z11gray_decodePhS_S_S_PiS0_S0_PsS0_

.visible .entry _Z11gray_decodePhS_S_S_PiS0_S0_PsS0_(
	.param .u64 .ptr .align 1 _Z11gray_decodePhS_S_S_PiS0_S0_PsS0__param_0,
	.param .u64 .ptr .align 1 _Z11gray_decodePhS_S_S_PiS0_S0_PsS0__param_1,
	.param .u64 .ptr .align 1 _Z11gray_decodePhS_S_S_PiS0_S0_PsS0__param_2,
	.param .u64 .ptr .align 1 _Z11gray_decodePhS_S_S_PiS0_S0_PsS0__param_3,
	.param .u64 .ptr .align 1 _Z11gray_decodePhS_S_S_PiS0_S0_PsS0__param_4,
	.param .u64 .ptr .align 1 _Z11gray_decodePhS_S_S_PiS0_S0_PsS0__param_5,
	.param .u64 .ptr .align 1 _Z11gray_decodePhS_S_S_PiS0_S0_PsS0__param_6,
	.param .u64 .ptr .align 1 _Z11gray_decodePhS_S_S_PiS0_S0_PsS0__param_7,
	.param .u64 .ptr .align 1 _Z11gray_decodePhS_S_S_PiS0_S0_PsS0__param_8
)
{
	.reg .pred 	%p<6>;
	.reg .b16 	%rs<8>;
	.reg .b32 	%r<33>;
	.reg .b64 	%rd<30>;

	ld.param.u64 	%rd8, [_Z11gray_decodePhS_S_S_PiS0_S0_PsS0__param_0];
	ld.param.u64 	%rd9, [_Z11gray_decodePhS_S_S_PiS0_S0_PsS0__param_1];
	ld.param.u64 	%rd10, [_Z11gray_decodePhS_S_S_PiS0_S0_PsS0__param_2];
	ld.param.u64 	%rd14, [_Z11gray_decodePhS_S_S_PiS0_S0_PsS0__param_3];
	ld.param.u64 	%rd15, [_Z11gray_decodePhS_S_S_PiS0_S0_PsS0__param_4];
	ld.param.u64 	%rd11, [_Z11gray_decodePhS_S_S_PiS0_S0_PsS0__param_5];
	ld.param.u64 	%rd12, [_Z11gray_decodePhS_S_S_PiS0_S0_PsS0__param_6];
	ld.param.u64 	%rd16, [_Z11gray_decodePhS_S_S_PiS0_S0_PsS0__param_7];
	ld.param.u64 	%rd13, [_Z11gray_decodePhS_S_S_PiS0_S0_PsS0__param_8];
	cvta.to.global.u64 	%rd1, %rd16;
	cvta.to.global.u64 	%rd2, %rd15;
	cvta.to.global.u64 	%rd17, %rd14;
	mov.u32 	%r15, %tid.x;
	mov.u32 	%r16, %ctaid.x;
	mov.u32 	%r17, %ntid.x;
	mad.lo.s32 	%r1, %r16, %r17, %r15;
	cvt.s64.s32 	%rd18, %r1;
	add.s64 	%rd19, %rd17, %rd18;
	ld.global.u8 	%rs1, [%rd19];
	setp.ne.s16 	%p1, %rs1, 0;
	@%p1 bra 	$L__BB0_2;
	mul.wide.s32 	%rd28, %r1, 2;
	add.s64 	%rd29, %rd1, %rd28;
	mov.b16 	%rs7, -1;
	st.global.u16 	[%rd29], %rs7;
	bra.uni 	$L__BB0_8;
$L__BB0_2:
	cvta.to.global.u64 	%rd21, %rd9;
	cvta.to.global.u64 	%rd22, %rd10;
	add.s64 	%rd23, %rd21, %rd18;
	ld.global.u8 	%rs2, [%rd23];
	shr.u16 	%rs3, %rs2, 1;
	add.s64 	%rd24, %rd22, %rd18;
	ld.global.u8 	%rs4, [%rd24];
	shr.u16 	%rs5, %rs4, 1;
	add.s16 	%rs6, %rs5, %rs3;
	cvt.u32.u16 	%r2, %rs6;
	ld.global.u32 	%r28, [%rd2];
	setp.eq.s32 	%p2, %r28, 0;
	@%p2 bra 	$L__BB0_8;
	mul.wide.s32 	%rd25, %r1, 2;
	add.s64 	%rd3, %rd1, %rd25;
	cvta.to.global.u64 	%rd4, %rd11;
	cvta.to.global.u64 	%rd5, %rd12;
	cvta.to.global.u64 	%rd6, %rd8;
	cvta.to.global.u64 	%rd7, %rd13;
	mov.b32 	%r29, 0;
	mov.u32 	%r30, %r29;
	mov.u32 	%r31, %r29;
$L__BB0_4:
	ld.global.u32 	%r19, [%rd4];
	mul.lo.s32 	%r20, %r19, %r29;
	ld.global.u32 	%r21, [%rd5];
	mad.lo.s32 	%r22, %r20, %r21, %r1;
	cvt.s64.s32 	%rd26, %r22;
	add.s64 	%rd27, %rd6, %rd26;
	ld.global.u8 	%r8, [%rd27];
	ld.global.u32 	%r9, [%rd7];
	add.s32 	%r23, %r9, %r2;
	setp.gt.s32 	%p3, %r23, %r8;
	@%p3 bra 	$L__BB0_6;
	xor.b32  	%r30, %r30, 1;
	bra.uni 	$L__BB0_7;
$L__BB0_6:
	sub.s32 	%r24, %r2, %r9;
	setp.lt.s32 	%p4, %r24, %r8;
	@%p4 bra 	$L__BB0_8;
$L__BB0_7:
	not.b32 	%r25, %r29;
	add.s32 	%r26, %r28, %r25;
	shl.b32 	%r27, %r30, %r26;
	add.s32 	%r31, %r27, %r31;
	st.global.u16 	[%rd3], %r31;
	add.s32 	%r29, %r29, 1;
	ld.global.u32 	%r28, [%rd2];
	setp.lt.u32 	%p5, %r29, %r28;
	@%p5 bra 	$L__BB0_4;
$L__BB0_8:
	ret;

}
	// .globl	_Z18phase_shift_decodePhPiS0_PfPsS0_
.visible .entry _Z18phase_shift_decodePhPiS0_PfPsS0_(
	.param .u64 .ptr .align 1 _Z18phase_shift_decodePhPiS0_PfPsS0__param_0,
	.param .u64 .ptr .align 1 _Z18phase_shift_decodePhPiS0_PfPsS0__param_1,
	.param .u64 .ptr .align 1 _Z18phase_shift_decodePhPiS0_PfPsS0__param_2,
	.param .u64 .ptr .align 1 _Z18phase_shift_decodePhPiS0_PfPsS0__param_3,
	.param .u64 .ptr .align 1 _Z18phase_shift_decodePhPiS0_PfPsS0__param_4,
	.param .u64 .ptr .align 1 _Z18phase_shift_decodePhPiS0_PfPsS0__param_5
)
{
	.reg .pred 	%p<16>;
	.reg .b16 	%rs<11>;
	.reg .b32 	%r<12>;
	.reg .b32 	%f<52>;
	.reg .b64 	%rd<27>;
	.reg .b64 	%fd<6>;

	ld.param.u64 	%rd3, [_Z18phase_shift_decodePhPiS0_PfPsS0__param_0];
	ld.param.u64 	%rd4, [_Z18phase_shift_decodePhPiS0_PfPsS0__param_1];
	ld.param.u64 	%rd5, [_Z18phase_shift_decodePhPiS0_PfPsS0__param_2];
	ld.param.u64 	%rd7, [_Z18phase_shift_decodePhPiS0_PfPsS0__param_3];
	ld.param.u64 	%rd8, [_Z18phase_shift_decodePhPiS0_PfPsS0__param_4];
	ld.param.u64 	%rd6, [_Z18phase_shift_decodePhPiS0_PfPsS0__param_5];
	cvta.to.global.u64 	%rd1, %rd7;
	cvta.to.global.u64 	%rd9, %rd8;
	mov.u32 	%r2, %tid.x;
	mov.u32 	%r3, %ctaid.x;
	mov.u32 	%r4, %ntid.x;
	mad.lo.s32 	%r1, %r3, %r4, %r2;
	mul.wide.s32 	%rd10, %r1, 2;
	add.s64 	%rd2, %rd9, %rd10;
	ld.global.u16 	%rs1, [%rd2];
	setp.ne.s16 	%p2, %rs1, -1;
	@%p2 bra 	$L__BB1_2;
	mul.wide.s32 	%rd25, %r1, 4;
	add.s64 	%rd26, %rd1, %rd25;
	mov.b32 	%r11, 2143289344;
	st.global.u32 	[%rd26], %r11;
	bra.uni 	$L__BB1_5;
$L__BB1_2:
	cvt.s64.s32 	%rd11, %r1;
	cvta.to.global.u64 	%rd12, %rd6;
	cvta.to.global.u64 	%rd13, %rd3;
	cvta.to.global.u64 	%rd14, %rd4;
	cvta.to.global.u64 	%rd15, %rd5;
	ld.global.u32 	%r5, [%rd12];
	cvt.rn.f32.s32 	%f5, %r5;
	cvt.f64.f32 	%fd1, %f5;
	add.f64 	%fd2, %fd1, 0d3FF0000000000000;
	mul.f64 	%fd3, %fd2, 0d4010000000000000;
	cvt.rn.f32.f64 	%f6, %fd3;
	add.s64 	%rd16, %rd13, %rd11;
	ld.global.u8 	%rs2, [%rd16];
	cvt.rn.f32.u16 	%f7, %rs2;
	ld.global.u32 	%r6, [%rd14];
	ld.global.u32 	%r7, [%rd15];
	mul.lo.s32 	%r8, %r7, %r6;
	cvt.s64.s32 	%rd17, %r8;
	add.s64 	%rd18, %rd16, %rd17;
	ld.global.u8 	%rs3, [%rd18];
	cvt.rn.f32.u16 	%f8, %rs3;
	add.s64 	%rd19, %rd18, %rd17;
	ld.global.u8 	%rs4, [%rd19];
	cvt.rn.f32.u16 	%f9, %rs4;
	add.s64 	%rd20, %rd19, %rd17;
	ld.global.u8 	%rs5, [%rd20];
	cvt.rn.f32.u16 	%f10, %rs5;
	sub.f32 	%f1, %f10, %f8;
	abs.f32 	%f2, %f1;
	setp.gtu.f32 	%p3, %f2, %f5;
	sub.f32 	%f3, %f9, %f7;
	abs.f32 	%f4, %f3;
	setp.gtu.f32 	%p4, %f4, %f5;
	setp.gtu.f32 	%p5, %f2, %f6;
	setp.gtu.f32 	%p6, %f4, %f6;
	or.pred  	%p1, %p6, %p5;
	or.pred  	%p7, %p4, %p3;
	@%p7 bra 	$L__BB1_4;
	mul.wide.s32 	%rd23, %r1, 4;
	add.s64 	%rd24, %rd1, %rd23;
	mov.b32 	%r10, 2143289344;
	st.global.u32 	[%rd24], %r10;
	bra.uni 	$L__BB1_5;
$L__BB1_4:
	setp.gt.f32 	%p8, %f2, %f4;
	selp.f32 	%f11, %f2, %f4, %p8;
	selp.f32 	%f12, %f4, %f2, %p8;
	div.rn.f32 	%f13, %f12, %f11;
	mul.f32 	%f14, %f13, %f13;
	fma.rn.f32 	%f15, %f14, 0f3B33710B, 0fBC807748;
	fma.rn.f32 	%f16, %f15, %f14, 0f3D2CDAB2;
	fma.rn.f32 	%f17, %f16, %f14, 0fBD992D10;
	fma.rn.f32 	%f18, %f17, %f14, 0f3DD9EA6C;
	fma.rn.f32 	%f19, %f18, %f14, 0fBE117CB1;
	fma.rn.f32 	%f20, %f19, %f14, 0f3E4CBCE0;
	fma.rn.f32 	%f21, %f20, %f14, 0fBEAAAA7D;
	mul.f32 	%f22, %f14, %f21;
	fma.rn.f32 	%f23, %f22, %f13, %f13;
	neg.f32 	%f24, %f23;
	fma.rn.f32 	%f25, 0f3F6EE581, 0f3FD774EB, %f24;
	selp.f32 	%f26, %f25, %f23, %p8;
	selp.f32 	%f27, 0f3F6EE581, 0f3FEEE581, %p8;
	selp.f32 	%f28, %f23, %f24, %p8;
	mov.b32 	%r9, %f3;
	fma.rn.f32 	%f29, %f27, 0f3FD774EB, %f28;
	setp.lt.s32 	%p9, %r9, 0;
	selp.f32 	%f30, %f29, %f26, %p9;
	add.f32 	%f31, %f4, %f2;
	setp.eq.f32 	%p10, %f11, 0f00000000;
	selp.f32 	%f32, 0f40490FDB, 0f00000000, %p9;
	setp.eq.f32 	%p11, %f4, %f2;
	selp.f32 	%f33, 0f4016CBE4, 0f3F490FDB, %p9;
	selp.f32 	%f34, %f33, %f30, %p11;
	selp.f32 	%f35, %f32, %f34, %p10;
	abs.f32 	%f36, %f31;
	setp.nan.f32 	%p12, %f36, %f36;
	copysign.f32 	%f37, %f1, %f35;
	selp.f32 	%f38, %f31, %f37, %p12;
	mov.f32 	%f39, 0f40490FDB;
	sub.f32 	%f40, %f39, %f38;
	shr.u16 	%rs6, %rs1, 15;
	add.s16 	%rs7, %rs1, %rs6;
	shr.s16 	%rs8, %rs7, 1;
	cvt.f64.f32 	%fd4, %f40;
	setp.gt.f64 	%p13, %fd4, 0d4012D97C88000000;
	add.f32 	%f41, %f40, 0fC0C90FDB;
	selp.f32 	%f42, %f41, %f40, %p13;
	and.b16  	%rs9, %rs1, 1;
	setp.eq.b16 	%p14, %rs9, 1;
	selp.f32 	%f43, %f40, %f42, %p14;
	setp.lt.f32 	%p15, %f43, 0f3FC90FDB;
	add.f32 	%f45, %f43, 0f40C90FDB;
	selp.f32 	%f46, %f45, %f43, %p15;
	selp.f32 	%f47, %f46, %f43, %p14;
	cvt.rn.f32.s16 	%f48, %rs8;
	mul.f32 	%f49, %f47, 0f41200000;
	div.rn.f32 	%f50, %f49, 0f40C90FDB;
	fma.rn.f32 	%f51, %f48, 0f41200000, %f50;
	mul.wide.s32 	%rd21, %r1, 4;
	add.s64 	%rd22, %rd1, %rd21;
	st.global.f32 	[%rd22], %f51;
	selp.u16 	%rs10, 1, 0, %p1;
	st.global.u16 	[%rd2], %rs10;
$L__BB1_5:
	ret;

}
	// .globl	_Z12depth_filterPfS_PiS0_S_S_S0_
.visible .entry _Z12depth_filterPfS_PiS0_S_S_S0_(
	.param .u64 .ptr .align 1 _Z12depth_filterPfS_PiS0_S_S_S0__param_0,
	.param .u64 .ptr .align 1 _Z12depth_filterPfS_PiS0_S_S_S0__param_1,
	.param .u64 .ptr .align 1 _Z12depth_filterPfS_PiS0_S_S_S0__param_2,
	.param .u64 .ptr .align 1 _Z12depth_filterPfS_PiS0_S_S_S0__param_3,
	.param .u64 .ptr .align 1 _Z12depth_filterPfS_PiS0_S_S_S0__param_4,
	.param .u64 .ptr .align 1 _Z12depth_filterPfS_PiS0_S_S_S0__param_5,
	.param .u64 .ptr .align 1 _Z12depth_filterPfS_PiS0_S_S_S0__param_6
)
{
	.reg .pred 	%p<10>;
	.reg .b32 	%r<54>;
	.reg .b32 	%f<36>;
	.reg .b64 	%rd<21>;
	.reg .b64 	%fd<3>;

	ld.param.u64 	%rd2, [_Z12depth_filterPfS_PiS0_S_S_S0__param_0];
	ld.param.u64 	%rd4, [_Z12depth_filterPfS_PiS0_S_S_S0__param_1];
	ld.param.u64 	%rd3, [_Z12depth_filterPfS_PiS0_S_S_S0__param_2];
	ld.param.u64 	%rd5, [_Z12depth_filterPfS_PiS0_S_S_S0__param_3];
	ld.param.u64 	%rd6, [_Z12depth_filterPfS_PiS0_S_S_S0__param_4];
	ld.param.u64 	%rd7, [_Z12depth_filterPfS_PiS0_S_S_S0__param_5];
	ld.param.u64 	%rd8, [_Z12depth_filterPfS_PiS0_S_S_S0__param_6];
	cvta.to.global.u64 	%rd1, %rd4;
	cvta.to.global.u64 	%rd9, %rd6;
	cvta.to.global.u64 	%rd10, %rd8;
	cvta.to.global.u64 	%rd11, %rd7;
	cvta.to.global.u64 	%rd12, %rd5;
	ld.global.u32 	%r1, [%rd12];
	ld.global.f32 	%f1, [%rd11];
	ld.global.u32 	%r21, [%rd10];
	mul.hi.s32 	%r22, %r1, 1374389535;
	shr.u32 	%r23, %r22, 31;
	shr.s32 	%r24, %r22, 7;
	add.s32 	%r25, %r24, %r23;
	mad.lo.s32 	%r2, %r25, %r25, %r21;
	ld.global.f32 	%f2, [%rd9];
	ld.global.f32 	%f3, [%rd9+8];
	ld.global.f32 	%f4, [%rd9+16];
	ld.global.f32 	%f5, [%rd9+20];
	mov.u32 	%r26, %tid.x;
	mov.u32 	%r3, %ctaid.x;
	mov.u32 	%r27, %ntid.x;
	mad.lo.s32 	%r4, %r3, %r27, %r26;
	mul.wide.s32 	%rd13, %r4, 4;
	add.s64 	%rd14, %rd1, %rd13;
	ld.global.f32 	%f6, [%rd14];
	setp.eq.f32 	%p1, %f6, 0f00000000;
	@%p1 bra 	$L__BB2_9;
	shr.u32 	%r5, %r3, 2;
	cvta.to.global.u64 	%rd15, %rd3;
	ld.global.u32 	%r29, [%rd15];
	shr.s32 	%r32, %r22, 4;
	add.s32 	%r6, %r32, %r23;
	cvt.f64.f32 	%fd1, %f1;
	mul.f64 	%fd2, %fd1, 0d3FF3333333333333;
	cvt.rn.f32.f64 	%f7, %fd2;
	mul.f32 	%f12, %f4, %f7;
	div.rn.f32 	%f13, %f12, %f6;
	cvt.rzi.s32.f32 	%r33, %f13;
	min.s32 	%r34, %r33, %r6;
	sub.s32 	%r35, %r5, %r34;
	max.s32 	%r48, %r35, 0;
	add.s32 	%r36, %r5, %r34;
	add.s32 	%r37, %r36, 1;
	min.s32 	%r8, %r29, %r37;
	setp.ge.u32 	%p2, %r48, %r8;
	mov.b32 	%r52, 0;
	@%p2 bra 	$L__BB2_7;
	rem.s32 	%r39, %r4, %r1;
	mul.f32 	%f14, %f2, %f7;
	div.rn.f32 	%f15, %f14, %f6;
	cvt.rzi.s32.f32 	%r40, %f15;
	min.s32 	%r41, %r40, %r6;
	sub.s32 	%r42, %r39, %r41;
	max.s32 	%r9, %r42, 0;
	add.s32 	%r43, %r39, %r41;
	add.s32 	%r44, %r43, 1;
	min.s32 	%r10, %r1, %r44;
	mul.f32 	%f8, %f1, %f1;
	cvt.rn.f32.u32 	%f16, %r5;
	sub.f32 	%f17, %f16, %f5;
	mul.f32 	%f18, %f17, %f6;
	div.rn.f32 	%f9, %f18, %f4;
	cvt.rn.f32.s32 	%f19, %r39;
	sub.f32 	%f20, %f19, %f3;
	mul.f32 	%f21, %f20, %f6;
	div.rn.f32 	%f10, %f21, %f2;
	mov.b32 	%r52, 0;
$L__BB2_3:
	setp.ge.u32 	%p3, %r9, %r10;
	@%p3 bra 	$L__BB2_6;
	cvt.rn.f32.u32 	%f22, %r48;
	sub.f32 	%f11, %f22, %f5;
	mul.lo.s32 	%r13, %r48, %r1;
	mov.u32 	%r50, %r9;
$L__BB2_5:
	add.s32 	%r45, %r50, %r13;
	mul.wide.s32 	%rd16, %r45, 4;
	add.s64 	%rd17, %rd1, %rd16;
	ld.global.f32 	%f23, [%rd17];
	cvt.rn.f32.u32 	%f24, %r50;
	sub.f32 	%f25, %f24, %f3;
	mul.f32 	%f26, %f25, %f23;
	div.rn.f32 	%f27, %f26, %f2;
	mul.f32 	%f28, %f11, %f23;
	div.rn.f32 	%f29, %f28, %f4;
	sub.f32 	%f30, %f27, %f10;
	sub.f32 	%f31, %f29, %f9;
	mul.f32 	%f32, %f31, %f31;
	fma.rn.f32 	%f33, %f30, %f30, %f32;
	sub.f32 	%f34, %f6, %f23;
	fma.rn.f32 	%f35, %f34, %f34, %f33;
	setp.lt.f32 	%p4, %f35, %f8;
	selp.u32 	%r46, 1, 0, %p4;
	add.s32 	%r52, %r52, %r46;
	setp.le.s32 	%p5, %r52, %r2;
	add.s32 	%r50, %r50, 1;
	setp.lt.u32 	%p6, %r50, %r10;
	and.pred  	%p7, %p5, %p6;
	@%p7 bra 	$L__BB2_5;
$L__BB2_6:
	add.s32 	%r48, %r48, 1;
	setp.ne.s32 	%p8, %r48, %r8;
	@%p8 bra 	$L__BB2_3;
$L__BB2_7:
	setp.gt.s32 	%p9, %r52, %r2;
	@%p9 bra 	$L__BB2_9;
	cvta.to.global.u64 	%rd18, %rd2;
	add.s64 	%rd20, %rd18, %rd13;
	mov.b32 	%r47, 0;
	st.global.u32 	[%rd20], %r47;
$L__BB2_9:
	ret;

}
	// .globl	_Z16depth_avg_filterPfPiS0_S0_S_
.visible .entry _Z16depth_avg_filterPfPiS0_S0_S_(
	.param .u64 .ptr .align 1 _Z16depth_avg_filterPfPiS0_S0_S__param_0,
	.param .u64 .ptr .align 1 _Z16depth_avg_filterPfPiS0_S0_S__param_1,
	.param .u64 .ptr .align 1 _Z16depth_avg_filterPfPiS0_S0_S__param_2,
	.param .u64 .ptr .align 1 _Z16depth_avg_filterPfPiS0_S0_S__param_3,
	.param .u64 .ptr .align 1 _Z16depth_avg_filterPfPiS0_S0_S__param_4
)
{
	.local .align 8 .b8 	__local_depot3[24];
	.reg .b64 	%SP;
	.reg .b64 	%SPL;
	.reg .pred 	%p<28>;
	.reg .b32 	%r<28>;
	.reg .b32 	%f<60>;
	.reg .b64 	%rd<27>;

	mov.u64 	%SPL, __local_depot3;
	ld.param.u64 	%rd4, [_Z16depth_avg_filterPfPiS0_S0_S__param_0];
	ld.param.u64 	%rd5, [_Z16depth_avg_filterPfPiS0_S0_S__param_1];
	ld.param.u64 	%rd6, [_Z16depth_avg_filterPfPiS0_S0_S__param_2];
	ld.param.u64 	%rd7, [_Z16depth_avg_filterPfPiS0_S0_S__param_3];
	ld.param.u64 	%rd8, [_Z16depth_avg_filterPfPiS0_S0_S__param_4];
	cvta.to.global.u64 	%rd1, %rd4;
	cvta.to.global.u64 	%rd9, %rd8;
	cvta.to.global.u64 	%rd10, %rd7;
	cvta.to.global.u64 	%rd11, %rd6;
	cvta.to.global.u64 	%rd12, %rd5;
	add.u64 	%rd2, %SPL, 0;
	ld.global.u32 	%r1, [%rd12];
	ld.global.u32 	%r2, [%rd11];
	ld.global.u32 	%r3, [%rd10];
	ld.global.f32 	%f1, [%rd9];
	mov.b32 	%r11, 1061997773;
	st.local.u32 	[%rd2+4], %r11;
	mov.f32 	%f26, 0f3F000000;
	mov.f32 	%f27, 0f3F19999A;
	st.local.v2.f32 	[%rd2+8], {%f27, %f26};
	mov.f32 	%f28, 0f3E4CCCCD;
	mov.f32 	%f29, 0f3ECCCCCD;
	st.local.v2.f32 	[%rd2+16], {%f29, %f28};
	mov.u32 	%r12, %tid.x;
	mov.u32 	%r13, %ctaid.x;
	mov.u32 	%r14, %ntid.x;
	mad.lo.s32 	%r15, %r13, %r14, %r12;
	shr.u32 	%r4, %r13, 2;
	rem.s32 	%r5, %r15, %r2;
	mul.wide.s32 	%rd14, %r15, 4;
	add.s64 	%rd3, %rd1, %rd14;
	ld.global.f32 	%f53, [%rd3];
	setp.eq.f32 	%p1, %f53, 0f00000000;
	@%p1 bra 	$L__BB3_13;
	setp.lt.s32 	%p2, %r3, 1;
	mov.f32 	%f54, 0f3F800000;
	@%p2 bra 	$L__BB3_6;
	mul.lo.s32 	%r6, %r2, %r4;
	mov.f32 	%f51, 0f00000000;
	mov.b32 	%r26, 1;
	mov.f32 	%f50, %f53;
	mov.f32 	%f52, %f51;
$L__BB3_3:
	sub.s32 	%r17, %r5, %r26;
	add.s32 	%r18, %r26, %r5;
	add.s32 	%r19, %r17, %r6;
	mul.wide.s32 	%rd15, %r19, 4;
	add.s64 	%rd16, %rd1, %rd15;
	ld.global.f32 	%f6, [%rd16];
	setp.eq.f32 	%p3, %f6, 0f00000000;
	add.s32 	%r20, %r18, %r6;
	mul.wide.s32 	%rd17, %r20, 4;
	add.s64 	%rd18, %rd1, %rd17;
	ld.global.f32 	%f7, [%rd18];
	setp.eq.f32 	%p4, %f7, 0f00000000;
	or.pred  	%p5, %p3, %p4;
	setp.lt.s32 	%p6, %r17, 1;
	or.pred  	%p7, %p6, %p5;
	setp.ge.s32 	%p8, %r18, %r2;
	or.pred  	%p9, %p8, %p7;
	sub.f32 	%f32, %f6, %f53;
	abs.f32 	%f33, %f32;
	setp.geu.f32 	%p10, %f33, %f1;
	or.pred  	%p11, %p9, %p10;
	sub.f32 	%f34, %f7, %f53;
	abs.f32 	%f35, %f34;
	setp.geu.f32 	%p12, %f35, %f1;
	or.pred  	%p13, %p11, %p12;
	@%p13 bra 	$L__BB3_7;
	mul.wide.u32 	%rd19, %r26, 4;
	add.s64 	%rd20, %rd2, %rd19;
	ld.local.f32 	%f36, [%rd20];
	add.f32 	%f52, %f52, %f36;
	add.f32 	%f51, %f51, %f36;
	add.f32 	%f37, %f7, %f6;
	fma.rn.f32 	%f50, %f36, %f37, %f50;
	add.s32 	%r8, %r26, 1;
	setp.ne.s32 	%p14, %r26, %r3;
	mov.u32 	%r26, %r8;
	@%p14 bra 	$L__BB3_3;
	add.f32 	%f38, %f52, 0f3F800000;
	add.f32 	%f54, %f51, %f38;
	mov.f32 	%f53, %f50;
$L__BB3_6:
	div.rn.f32 	%f39, %f53, %f54;
	st.global.f32 	[%rd3], %f39;
$L__BB3_7:
	setp.lt.s32 	%p15, %r3, 1;
	bar.sync 	0;
	ld.global.f32 	%f58, [%rd3];
	mov.f32 	%f59, 0f3F800000;
	@%p15 bra 	$L__BB3_12;
	mov.f32 	%f56, 0f00000000;
	mov.b32 	%r27, 1;
	mov.f32 	%f55, %f58;
	mov.f32 	%f57, %f56;
$L__BB3_9:
	sub.s32 	%r22, %r4, %r27;
	add.s32 	%r23, %r27, %r4;
	mad.lo.s32 	%r24, %r22, %r2, %r5;
	mul.wide.s32 	%rd21, %r24, 4;
	add.s64 	%rd22, %rd1, %rd21;
	ld.global.f32 	%f18, [%rd22];
	setp.eq.f32 	%p16, %f18, 0f00000000;
	mad.lo.s32 	%r25, %r23, %r2, %r5;
	mul.wide.s32 	%rd23, %r25, 4;
	add.s64 	%rd24, %rd1, %rd23;
	ld.global.f32 	%f19, [%rd24];
	setp.eq.f32 	%p17, %f19, 0f00000000;
	or.pred  	%p18, %p16, %p17;
	setp.lt.s32 	%p19, %r22, 1;
	or.pred  	%p20, %p19, %p18;
	setp.ge.s32 	%p21, %r23, %r1;
	or.pred  	%p22, %p21, %p20;
	sub.f32 	%f42, %f18, %f58;
	abs.f32 	%f43, %f42;
	setp.geu.f32 	%p23, %f43, %f1;
	or.pred  	%p24, %p22, %p23;
	sub.f32 	%f44, %f19, %f58;
	abs.f32 	%f45, %f44;
	setp.geu.f32 	%p25, %f45, %f1;
	or.pred  	%p26, %p24, %p25;
	@%p26 bra 	$L__BB3_13;
	mul.wide.u32 	%rd25, %r27, 4;
	add.s64 	%rd26, %rd2, %rd25;
	ld.local.f32 	%f46, [%rd26];
	add.f32 	%f57, %f57, %f46;
	add.f32 	%f56, %f56, %f46;
	add.f32 	%f47, %f19, %f18;
	fma.rn.f32 	%f55, %f46, %f47, %f55;
	add.s32 	%r10, %r27, 1;
	setp.ne.s32 	%p27, %r27, %r3;
	mov.u32 	%r27, %r10;
	@%p27 bra 	$L__BB3_9;
	add.f32 	%f48, %f57, 0f3F800000;
	add.f32 	%f59, %f56, %f48;
	mov.f32 	%f58, %f55;
$L__BB3_12:
	div.rn.f32 	%f49, %f58, %f59;
	st.global.f32 	[%rd3], %f49;
$L__BB3_13:
	ret;

}
	// .globl	_Z23get_dmap_from_index_mapPfPiS0_S_S_S_S_S_S_S_PsS1_S_
.visible .entry _Z23get_dmap_from_index_mapPfPiS0_S_S_S_S_S_S_S_PsS1_S_(
	.param .u64 .ptr .align 1 _Z23get_dmap_from_index_mapPfPiS0_S_S_S_S_S_S_S_PsS1_S__param_0,
	.param .u64 .ptr .align 1 _Z23get_dmap_from_index_mapPfPiS0_S_S_S_S_S_S_S_PsS1_S__param_1,
	.param .u64 .ptr .align 1 _Z23get_dmap_from_index_mapPfPiS0_S_S_S_S_S_S_S_PsS1_S__param_2,
	.param .u64 .ptr .align 1 _Z23get_dmap_from_index_mapPfPiS0_S_S_S_S_S_S_S_PsS1_S__param_3,
	.param .u64 .ptr .align 1 _Z23get_dmap_from_index_mapPfPiS0_S_S_S_S_S_S_S_PsS1_S__param_4,
	.param .u64 .ptr .align 1 _Z23get_dmap_from_index_mapPfPiS0_S_S_S_S_S_S_S_PsS1_S__param_5,
	.param .u64 .ptr .align 1 _Z23get_dmap_from_index_mapPfPiS0_S_S_S_S_S_S_S_PsS1_S__param_6,
	.param .u64 .ptr .align 1 _Z23get_dmap_from_index_mapPfPiS0_S_S_S_S_S_S_S_PsS1_S__param_7,
	.param .u64 .ptr .align 1 _Z23get_dmap_from_index_mapPfPiS0_S_S_S_S_S_S_S_PsS1_S__param_8,
	.param .u64 .ptr .align 1 _Z23get_dmap_from_index_mapPfPiS0_S_S_S_S_S_S_S_PsS1_S__param_9,
	.param .u64 .ptr .align 1 _Z23get_dmap_from_index_mapPfPiS0_S_S_S_S_S_S_S_PsS1_S__param_10,
	.param .u64 .ptr .align 1 _Z23get_dmap_from_index_mapPfPiS0_S_S_S_S_S_S_S_PsS1_S__param_11,
	.param .u64 .ptr .align 1 _Z23get_dmap_from_index_mapPfPiS0_S_S_S_S_S_S_S_PsS1_S__param_12
)
{
	.reg .pred 	%p<259>;
	.reg .b16 	%rs<68>;
	.reg .b32 	%r<454>;
	.reg .b32 	%f<219>;
	.reg .b64 	%rd<120>;
	.reg .b64 	%fd<13>;

	ld.param.u64 	%rd18, [_Z23get_dmap_from_index_mapPfPiS0_S_S_S_S_S_S_S_PsS1_S__param_0];
	ld.param.u64 	%rd26, [_Z23get_dmap_from_index_mapPfPiS0_S_S_S_S_S_S_S_PsS1_S__param_2];
	ld.param.u64 	%rd27, [_Z23get_dmap_from_index_mapPfPiS0_S_S_S_S_S_S_S_PsS1_S__param_3];
	ld.param.u64 	%rd28, [_Z23get_dmap_from_index_mapPfPiS0_S_S_S_S_S_S_S_PsS1_S__param_4];
	ld.param.u64 	%rd19, [_Z23get_dmap_from_index_mapPfPiS0_S_S_S_S_S_S_S_PsS1_S__param_5];
	ld.param.u64 	%rd20, [_Z23get_dmap_from_index_mapPfPiS0_S_S_S_S_S_S_S_PsS1_S__param_6];
	ld.param.u64 	%rd21, [_Z23get_dmap_from_index_mapPfPiS0_S_S_S_S_S_S_S_PsS1_S__param_7];
	ld.param.u64 	%rd23, [_Z23get_dmap_from_index_mapPfPiS0_S_S_S_S_S_S_S_PsS1_S__param_9];
	ld.param.u64 	%rd25, [_Z23get_dmap_from_index_mapPfPiS0_S_S_S_S_S_S_S_PsS1_S__param_11];
	ld.param.u64 	%rd29, [_Z23get_dmap_from_index_mapPfPiS0_S_S_S_S_S_S_S_PsS1_S__param_12];
	cvta.to.global.u64 	%rd1, %rd28;
	cvta.to.global.u64 	%rd2, %rd27;
	cvta.to.global.u64 	%rd30, %rd29;
	cvta.to.global.u64 	%rd31, %rd26;
	ld.global.u32 	%r1, [%rd31];
	ld.global.f32 	%f37, [%rd30];
	cvt.f64.f32 	%fd1, %f37;
	mul.f64 	%fd2, %fd1, 0d3FF553F7CED91687;
	cvt.rn.f32.f64 	%f1, %fd2;
	cvt.rn.f32.s32 	%f38, %r1;
	mul.f32 	%f39, %f38, %f1;
	cvt.f64.f32 	%fd3, %f39;
	div.rn.f64 	%fd4, %fd3, 0d4094000000000000;
	add.f64 	%fd5, %fd4, 0d3FF4000000000000;
	cvt.rn.f32.f64 	%f2, %fd5;
	cvt.rn.f64.s32 	%fd6, %r1;
	mov.f64 	%fd7, 0d4094000000000000;
	div.rn.f64 	%fd8, %fd7, %fd6;
	mul.f64 	%fd9, %fd8, 0d3FF4CCCCCCCCCCCD;
	cvt.rn.f32.f64 	%f3, %fd9;
	mul.f32 	%f4, %f3, 0f3FC00000;
	mov.u32 	%r244, %ctaid.x;
	mov.u32 	%r245, %ntid.x;
	div.u32 	%r2, %r1, %r245;
	mov.u32 	%r246, %tid.x;
	mul.lo.s32 	%r304, %r2, %r246;
	mul.lo.s32 	%r4, %r1, %r244;
	setp.lt.s32 	%p1, %r2, 1;
	@%p1 bra 	$L__BB4_199;
	cvta.to.global.u64 	%rd3, %rd23;
	shr.s32 	%r248, %r1, 31;
	shr.u32 	%r249, %r248, 25;
	add.s32 	%r250, %r1, %r249;
	shr.s32 	%r251, %r250, 7;
	cvt.rn.f32.s32 	%f40, %r251;
	mul.f32 	%f5, %f40, %f1;
	mul.wide.s32 	%rd32, %r4, 4;
	add.s64 	%rd4, %rd1, %rd32;
	add.s64 	%rd5, %rd2, %rd32;
	and.b32  	%r5, %r1, 7;
	and.b32  	%r6, %r1, 3;
	add.s32 	%r7, %r304, %r2;
	cvta.to.global.u64 	%rd6, %rd25;
	cvta.to.global.u64 	%rd7, %rd20;
	cvta.to.global.u64 	%rd8, %rd21;
	cvta.to.global.u64 	%rd9, %rd19;
	cvta.to.global.u64 	%rd10, %rd18;
	mov.b32 	%r453, -1;
$L__BB4_2:
	mov.u32 	%r9, %r453;
	mul.wide.s32 	%rd33, %r304, 4;
	add.s64 	%rd34, %rd5, %rd33;
	ld.global.f32 	%f6, [%rd34];
	abs.f32 	%f41, %f6;
	setp.nan.f32 	%p2, %f41, %f41;
	mov.b32 	%r453, -1;
	@%p2 bra 	$L__BB4_198;
	setp.lt.s32 	%p3, %r9, 1;
	mov.b32 	%r350, 0;
	mov.u32 	%r307, %r1;
	@%p3 bra 	$L__BB4_5;
	cvt.rn.f32.u32 	%f42, %r9;
	sub.f32 	%f43, %f42, %f5;
	cvt.rzi.s32.f32 	%r254, %f43;
	add.f32 	%f44, %f5, %f42;
	cvt.rzi.s32.f32 	%r255, %f44;
	max.s32 	%r350, %r254, 0;
	min.s32 	%r307, %r255, %r1;
$L__BB4_5:
	setp.ge.s32 	%p4, %r350, %r307;
	mov.b32 	%r447, -1;
	mov.b32 	%r445, 0;
	mov.u32 	%r446, %r445;
	mov.u32 	%r448, %r447;
	@%p4 bra 	$L__BB4_76;
	sub.s32 	%r14, %r307, %r350;
	and.b32  	%r15, %r14, 3;
	sub.s32 	%r261, %r350, %r307;
	setp.gt.u32 	%p5, %r261, -4;
	mov.b32 	%r446, 0;
	mov.b32 	%r448, -1;
	mov.u32 	%r447, %r448;
	mov.u32 	%r445, %r446;
	@%p5 bra 	$L__BB4_46;
	sub.f32 	%f7, %f6, %f3;
	add.f32 	%f8, %f6, %f3;
	add.s32 	%r309, %r350, 1;
	and.b32  	%r264, %r14, -4;
	neg.s32 	%r308, %r264;
	mov.b32 	%r446, 0;
	mov.b32 	%r448, -1;
$L__BB4_8:
	add.s32 	%r317, %r309, -1;
	mul.wide.u32 	%rd35, %r317, 4;
	add.s64 	%rd11, %rd4, %rd35;
	ld.global.f32 	%f9, [%rd11];
	abs.f32 	%f45, %f9;
	setp.nan.f32 	%p6, %f45, %f45;
	@%p6 bra 	$L__BB4_17;
	setp.gtu.f32 	%p7, %f7, %f9;
	setp.gtu.f32 	%p8, %f9, %f6;
	or.pred  	%p9, %p7, %p8;
	@%p9 bra 	$L__BB4_13;
	setp.eq.s32 	%p10, %r447, -1;
	mov.u32 	%r314, %r317;
	@%p10 bra 	$L__BB4_12;
	sub.f32 	%f46, %f6, %f9;
	mul.wide.s32 	%rd36, %r447, 4;
	add.s64 	%rd37, %rd4, %rd36;
	ld.global.f32 	%f47, [%rd37];
	sub.f32 	%f48, %f6, %f47;
	setp.le.f32 	%p11, %f46, %f48;
	selp.b32 	%r314, %r317, %r447, %p11;
$L__BB4_12:
	add.s32 	%r445, %r445, 1;
	mov.u32 	%r447, %r314;
$L__BB4_13:
	setp.gtu.f32 	%p12, %f6, %f9;
	setp.gtu.f32 	%p13, %f9, %f8;
	or.pred  	%p14, %p12, %p13;
	@%p14 bra 	$L__BB4_17;
	setp.eq.s32 	%p15, %r448, -1;
	@%p15 bra 	$L__BB4_16;
	sub.f32 	%f49, %f9, %f6;
	mul.wide.s32 	%rd38, %r448, 4;
	add.s64 	%rd39, %rd4, %rd38;
	ld.global.f32 	%f50, [%rd39];
	sub.f32 	%f51, %f50, %f6;
	setp.le.f32 	%p16, %f49, %f51;
	selp.b32 	%r317, %r317, %r448, %p16;
$L__BB4_16:
	add.s32 	%r446, %r446, 1;
	mov.u32 	%r448, %r317;
$L__BB4_17:
	add.s32 	%r341, %r309, 2;
	ld.global.f32 	%f10, [%rd11+4];
	abs.f32 	%f52, %f10;
	setp.nan.f32 	%p17, %f52, %f52;
	@%p17 bra 	$L__BB4_26;
	setp.gtu.f32 	%p18, %f7, %f10;
	setp.gtu.f32 	%p19, %f10, %f6;
	or.pred  	%p20, %p18, %p19;
	@%p20 bra 	$L__BB4_22;
	setp.eq.s32 	%p21, %r447, -1;
	mov.u32 	%r322, %r309;
	@%p21 bra 	$L__BB4_21;
	sub.f32 	%f53, %f6, %f10;
	mul.wide.s32 	%rd40, %r447, 4;
	add.s64 	%rd41, %rd4, %rd40;
	ld.global.f32 	%f54, [%rd41];
	sub.f32 	%f55, %f6, %f54;
	setp.le.f32 	%p22, %f53, %f55;
	selp.b32 	%r322, %r309, %r447, %p22;
$L__BB4_21:
	add.s32 	%r445, %r445, 1;
	mov.u32 	%r447, %r322;
$L__BB4_22:
	setp.gtu.f32 	%p23, %f6, %f10;
	setp.gtu.f32 	%p24, %f10, %f8;
	or.pred  	%p25, %p23, %p24;
	@%p25 bra 	$L__BB4_26;
	setp.eq.s32 	%p26, %r448, -1;
	mov.u32 	%r325, %r309;
	@%p26 bra 	$L__BB4_25;
	sub.f32 	%f56, %f10, %f6;
	mul.wide.s32 	%rd42, %r448, 4;
	add.s64 	%rd43, %rd4, %rd42;
	ld.global.f32 	%f57, [%rd43];
	sub.f32 	%f58, %f57, %f6;
	setp.le.f32 	%p27, %f56, %f58;
	selp.b32 	%r325, %r309, %r448, %p27;
$L__BB4_25:
	add.s32 	%r446, %r446, 1;
	mov.u32 	%r448, %r325;
$L__BB4_26:
	add.s32 	%r333, %r309, 1;
	ld.global.f32 	%f11, [%rd11+8];
	abs.f32 	%f59, %f11;
	setp.nan.f32 	%p28, %f59, %f59;
	@%p28 bra 	$L__BB4_35;
	setp.gtu.f32 	%p29, %f7, %f11;
	setp.gtu.f32 	%p30, %f11, %f6;
	or.pred  	%p31, %p29, %p30;
	@%p31 bra 	$L__BB4_31;
	setp.eq.s32 	%p32, %r447, -1;
	mov.u32 	%r330, %r333;
	@%p32 bra 	$L__BB4_30;
	sub.f32 	%f60, %f6, %f11;
	mul.wide.s32 	%rd44, %r447, 4;
	add.s64 	%rd45, %rd4, %rd44;
	ld.global.f32 	%f61, [%rd45];
	sub.f32 	%f62, %f6, %f61;
	setp.le.f32 	%p33, %f60, %f62;
	selp.b32 	%r330, %r333, %r447, %p33;
$L__BB4_30:
	add.s32 	%r445, %r445, 1;
	mov.u32 	%r447, %r330;
$L__BB4_31:
	setp.gtu.f32 	%p34, %f6, %f11;
	setp.gtu.f32 	%p35, %f11, %f8;
	or.pred  	%p36, %p34, %p35;
	@%p36 bra 	$L__BB4_35;
	setp.eq.s32 	%p37, %r448, -1;
	@%p37 bra 	$L__BB4_34;
	sub.f32 	%f63, %f11, %f6;
	mul.wide.s32 	%rd46, %r448, 4;
	add.s64 	%rd47, %rd4, %rd46;
	ld.global.f32 	%f64, [%rd47];
	sub.f32 	%f65, %f64, %f6;
	setp.le.f32 	%p38, %f63, %f65;
	selp.b32 	%r333, %r333, %r448, %p38;
$L__BB4_34:
	add.s32 	%r446, %r446, 1;
	mov.u32 	%r448, %r333;
$L__BB4_35:
	ld.global.f32 	%f12, [%rd11+12];
	abs.f32 	%f66, %f12;
	setp.nan.f32 	%p39, %f66, %f66;
	@%p39 bra 	$L__BB4_44;
	setp.gtu.f32 	%p40, %f7, %f12;
	setp.gtu.f32 	%p41, %f12, %f6;
	or.pred  	%p42, %p40, %p41;
	@%p42 bra 	$L__BB4_40;
	setp.eq.s32 	%p43, %r447, -1;
	mov.u32 	%r338, %r341;
	@%p43 bra 	$L__BB4_39;
	sub.f32 	%f67, %f6, %f12;
	mul.wide.s32 	%rd48, %r447, 4;
	add.s64 	%rd49, %rd4, %rd48;
	ld.global.f32 	%f68, [%rd49];
	sub.f32 	%f69, %f6, %f68;
	setp.le.f32 	%p44, %f67, %f69;
	selp.b32 	%r338, %r341, %r447, %p44;
$L__BB4_39:
	add.s32 	%r445, %r445, 1;
	mov.u32 	%r447, %r338;
$L__BB4_40:
	setp.gtu.f32 	%p45, %f6, %f12;
	setp.gtu.f32 	%p46, %f12, %f8;
	or.pred  	%p47, %p45, %p46;
	@%p47 bra 	$L__BB4_44;
	setp.eq.s32 	%p48, %r448, -1;
	@%p48 bra 	$L__BB4_43;
	sub.f32 	%f70, %f12, %f6;
	mul.wide.s32 	%rd50, %r448, 4;
	add.s64 	%rd51, %rd4, %rd50;
	ld.global.f32 	%f71, [%rd51];
	sub.f32 	%f72, %f71, %f6;
	setp.le.f32 	%p49, %f70, %f72;
	selp.b32 	%r341, %r341, %r448, %p49;
$L__BB4_43:
	add.s32 	%r446, %r446, 1;
	mov.u32 	%r448, %r341;
$L__BB4_44:
	add.s32 	%r309, %r309, 4;
	add.s32 	%r308, %r308, 4;
	setp.ne.s32 	%p50, %r308, 0;
	@%p50 bra 	$L__BB4_8;
	add.s32 	%r350, %r309, -1;
$L__BB4_46:
	setp.eq.s32 	%p51, %r15, 0;
	@%p51 bra 	$L__BB4_76;
	mul.wide.u32 	%rd52, %r350, 4;
	add.s64 	%rd12, %rd4, %rd52;
	ld.global.f32 	%f13, [%rd12];
	abs.f32 	%f73, %f13;
	setp.nan.f32 	%p52, %f73, %f73;
	@%p52 bra 	$L__BB4_56;
	sub.f32 	%f74, %f6, %f3;
	setp.gtu.f32 	%p53, %f74, %f13;
	setp.gtu.f32 	%p54, %f13, %f6;
	or.pred  	%p55, %p53, %p54;
	@%p55 bra 	$L__BB4_52;
	setp.eq.s32 	%p56, %r447, -1;
	mov.u32 	%r355, %r350;
	@%p56 bra 	$L__BB4_51;
	sub.f32 	%f75, %f6, %f13;
	mul.wide.s32 	%rd53, %r447, 4;
	add.s64 	%rd54, %rd4, %rd53;
	ld.global.f32 	%f76, [%rd54];
	sub.f32 	%f77, %f6, %f76;
	setp.le.f32 	%p57, %f75, %f77;
	selp.b32 	%r355, %r350, %r447, %p57;
$L__BB4_51:
	add.s32 	%r445, %r445, 1;
	mov.u32 	%r447, %r355;
$L__BB4_52:
	setp.gtu.f32 	%p58, %f6, %f13;
	add.f32 	%f78, %f6, %f3;
	setp.gtu.f32 	%p59, %f13, %f78;
	or.pred  	%p60, %p58, %p59;
	@%p60 bra 	$L__BB4_56;
	setp.eq.s32 	%p61, %r448, -1;
	mov.u32 	%r358, %r350;
	@%p61 bra 	$L__BB4_55;
	sub.f32 	%f79, %f13, %f6;
	mul.wide.s32 	%rd55, %r448, 4;
	add.s64 	%rd56, %rd4, %rd55;
	ld.global.f32 	%f80, [%rd56];
	sub.f32 	%f81, %f80, %f6;
	setp.le.f32 	%p62, %f79, %f81;
	selp.b32 	%r358, %r350, %r448, %p62;
$L__BB4_55:
	add.s32 	%r446, %r446, 1;
	mov.u32 	%r448, %r358;
$L__BB4_56:
	add.s32 	%r366, %r350, 1;
	setp.eq.s32 	%p63, %r15, 1;
	@%p63 bra 	$L__BB4_76;
	ld.global.f32 	%f14, [%rd12+4];
	abs.f32 	%f82, %f14;
	setp.nan.f32 	%p64, %f82, %f82;
	@%p64 bra 	$L__BB4_66;
	sub.f32 	%f83, %f6, %f3;
	setp.gtu.f32 	%p65, %f83, %f14;
	setp.gtu.f32 	%p66, %f14, %f6;
	or.pred  	%p67, %p65, %p66;
	@%p67 bra 	$L__BB4_62;
	setp.eq.s32 	%p68, %r447, -1;
	mov.u32 	%r363, %r366;
	@%p68 bra 	$L__BB4_61;
	sub.f32 	%f84, %f6, %f14;
	mul.wide.s32 	%rd57, %r447, 4;
	add.s64 	%rd58, %rd4, %rd57;
	ld.global.f32 	%f85, [%rd58];
	sub.f32 	%f86, %f6, %f85;
	setp.le.f32 	%p69, %f84, %f86;
	selp.b32 	%r363, %r366, %r447, %p69;
$L__BB4_61:
	add.s32 	%r445, %r445, 1;
	mov.u32 	%r447, %r363;
$L__BB4_62:
	setp.gtu.f32 	%p70, %f6, %f14;
	add.f32 	%f87, %f6, %f3;
	setp.gtu.f32 	%p71, %f14, %f87;
	or.pred  	%p72, %p70, %p71;
	@%p72 bra 	$L__BB4_66;
	setp.eq.s32 	%p73, %r448, -1;
	@%p73 bra 	$L__BB4_65;
	sub.f32 	%f88, %f14, %f6;
	mul.wide.s32 	%rd59, %r448, 4;
	add.s64 	%rd60, %rd4, %rd59;
	ld.global.f32 	%f89, [%rd60];
	sub.f32 	%f90, %f89, %f6;
	setp.le.f32 	%p74, %f88, %f90;
	selp.b32 	%r366, %r366, %r448, %p74;
$L__BB4_65:
	add.s32 	%r446, %r446, 1;
	mov.u32 	%r448, %r366;
$L__BB4_66:
	add.s32 	%r374, %r350, 2;
	setp.eq.s32 	%p75, %r15, 2;
	@%p75 bra 	$L__BB4_76;
	ld.global.f32 	%f15, [%rd12+8];
	abs.f32 	%f91, %f15;
	setp.nan.f32 	%p76, %f91, %f91;
	@%p76 bra 	$L__BB4_76;
	sub.f32 	%f92, %f6, %f3;
	setp.gtu.f32 	%p77, %f92, %f15;
	setp.gtu.f32 	%p78, %f15, %f6;
	or.pred  	%p79, %p77, %p78;
	@%p79 bra 	$L__BB4_72;
	setp.eq.s32 	%p80, %r447, -1;
	mov.u32 	%r371, %r374;
	@%p80 bra 	$L__BB4_71;
	sub.f32 	%f93, %f6, %f15;
	mul.wide.s32 	%rd61, %r447, 4;
	add.s64 	%rd62, %rd4, %rd61;
	ld.global.f32 	%f94, [%rd62];
	sub.f32 	%f95, %f6, %f94;
	setp.le.f32 	%p81, %f93, %f95;
	selp.b32 	%r371, %r374, %r447, %p81;
$L__BB4_71:
	add.s32 	%r445, %r445, 1;
	mov.u32 	%r447, %r371;
$L__BB4_72:
	setp.gtu.f32 	%p82, %f6, %f15;
	add.f32 	%f96, %f6, %f3;
	setp.gtu.f32 	%p83, %f15, %f96;
	or.pred  	%p84, %p82, %p83;
	@%p84 bra 	$L__BB4_76;
	setp.eq.s32 	%p85, %r448, -1;
	@%p85 bra 	$L__BB4_75;
	sub.f32 	%f97, %f15, %f6;
	mul.wide.s32 	%rd63, %r448, 4;
	add.s64 	%rd64, %rd4, %rd63;
	ld.global.f32 	%f98, [%rd64];
	sub.f32 	%f99, %f98, %f6;
	setp.le.f32 	%p86, %f97, %f99;
	selp.b32 	%r374, %r374, %r448, %p86;
$L__BB4_75:
	add.s32 	%r446, %r446, 1;
	mov.u32 	%r448, %r374;
$L__BB4_76:
	setp.lt.s32 	%p87, %r1, 1;
	or.b32  	%r265, %r446, %r445;
	setp.ne.s32 	%p88, %r265, 0;
	or.pred  	%p89, %p88, %p87;
	@%p89 bra 	$L__BB4_146;
	setp.lt.u32 	%p90, %r1, 4;
	mov.b32 	%r420, 0;
	@%p90 bra 	$L__BB4_116;
	sub.f32 	%f16, %f6, %f4;
	add.f32 	%f17, %f4, %f6;
	mov.b32 	%r379, 0;
$L__BB4_79:
	mul.wide.u32 	%rd65, %r379, 4;
	add.s64 	%rd13, %rd4, %rd65;
	ld.global.f32 	%f18, [%rd13];
	abs.f32 	%f100, %f18;
	setp.nan.f32 	%p91, %f100, %f100;
	@%p91 bra 	$L__BB4_88;
	setp.gtu.f32 	%p92, %f16, %f18;
	setp.gtu.f32 	%p93, %f18, %f6;
	or.pred  	%p94, %p92, %p93;
	@%p94 bra 	$L__BB4_84;
	setp.eq.s32 	%p95, %r447, -1;
	mov.u32 	%r384, %r379;
	@%p95 bra 	$L__BB4_83;
	sub.f32 	%f101, %f6, %f18;
	mul.wide.s32 	%rd66, %r447, 4;
	add.s64 	%rd67, %rd4, %rd66;
	ld.global.f32 	%f102, [%rd67];
	sub.f32 	%f103, %f6, %f102;
	setp.le.f32 	%p96, %f101, %f103;
	selp.b32 	%r384, %r379, %r447, %p96;
$L__BB4_83:
	add.s32 	%r445, %r445, 1;
	mov.u32 	%r447, %r384;
$L__BB4_84:
	setp.gtu.f32 	%p97, %f6, %f18;
	setp.gtu.f32 	%p98, %f18, %f17;
	or.pred  	%p99, %p97, %p98;
	@%p99 bra 	$L__BB4_88;
	setp.eq.s32 	%p100, %r448, -1;
	mov.u32 	%r387, %r379;
	@%p100 bra 	$L__BB4_87;
	sub.f32 	%f104, %f18, %f6;
	mul.wide.s32 	%rd68, %r448, 4;
	add.s64 	%rd69, %rd4, %rd68;
	ld.global.f32 	%f105, [%rd69];
	sub.f32 	%f106, %f105, %f6;
	setp.le.f32 	%p101, %f104, %f106;
	selp.b32 	%r387, %r379, %r448, %p101;
$L__BB4_87:
	add.s32 	%r446, %r446, 1;
	mov.u32 	%r448, %r387;
$L__BB4_88:
	add.s32 	%r395, %r379, 1;
	ld.global.f32 	%f19, [%rd13+4];
	abs.f32 	%f107, %f19;
	setp.nan.f32 	%p102, %f107, %f107;
	@%p102 bra 	$L__BB4_97;
	setp.gtu.f32 	%p103, %f16, %f19;
	setp.gtu.f32 	%p104, %f19, %f6;
	or.pred  	%p105, %p103, %p104;
	@%p105 bra 	$L__BB4_93;
	setp.eq.s32 	%p106, %r447, -1;
	mov.u32 	%r392, %r395;
	@%p106 bra 	$L__BB4_92;
	sub.f32 	%f108, %f6, %f19;
	mul.wide.s32 	%rd70, %r447, 4;
	add.s64 	%rd71, %rd4, %rd70;
	ld.global.f32 	%f109, [%rd71];
	sub.f32 	%f110, %f6, %f109;
	setp.le.f32 	%p107, %f108, %f110;
	selp.b32 	%r392, %r395, %r447, %p107;
$L__BB4_92:
	add.s32 	%r445, %r445, 1;
	mov.u32 	%r447, %r392;
$L__BB4_93:
	setp.gtu.f32 	%p108, %f6, %f19;
	setp.gtu.f32 	%p109, %f19, %f17;
	or.pred  	%p110, %p108, %p109;
	@%p110 bra 	$L__BB4_97;
	setp.eq.s32 	%p111, %r448, -1;
	@%p111 bra 	$L__BB4_96;
	sub.f32 	%f111, %f19, %f6;
	mul.wide.s32 	%rd72, %r448, 4;
	add.s64 	%rd73, %rd4, %rd72;
	ld.global.f32 	%f112, [%rd73];
	sub.f32 	%f113, %f112, %f6;
	setp.le.f32 	%p112, %f111, %f113;
	selp.b32 	%r395, %r395, %r448, %p112;
$L__BB4_96:
	add.s32 	%r446, %r446, 1;
	mov.u32 	%r448, %r395;
$L__BB4_97:
	add.s32 	%r403, %r379, 2;
	ld.global.f32 	%f20, [%rd13+8];
	abs.f32 	%f114, %f20;
	setp.nan.f32 	%p113, %f114, %f114;
	@%p113 bra 	$L__BB4_106;
	setp.gtu.f32 	%p114, %f16, %f20;
	setp.gtu.f32 	%p115, %f20, %f6;
	or.pred  	%p116, %p114, %p115;
	@%p116 bra 	$L__BB4_102;
	setp.eq.s32 	%p117, %r447, -1;
	mov.u32 	%r400, %r403;
	@%p117 bra 	$L__BB4_101;
	sub.f32 	%f115, %f6, %f20;
	mul.wide.s32 	%rd74, %r447, 4;
	add.s64 	%rd75, %rd4, %rd74;
	ld.global.f32 	%f116, [%rd75];
	sub.f32 	%f117, %f6, %f116;
	setp.le.f32 	%p118, %f115, %f117;
	selp.b32 	%r400, %r403, %r447, %p118;
$L__BB4_101:
	add.s32 	%r445, %r445, 1;
	mov.u32 	%r447, %r400;
$L__BB4_102:
	setp.gtu.f32 	%p119, %f6, %f20;
	setp.gtu.f32 	%p120, %f20, %f17;
	or.pred  	%p121, %p119, %p120;
	@%p121 bra 	$L__BB4_106;
	setp.eq.s32 	%p122, %r448, -1;
	@%p122 bra 	$L__BB4_105;
	sub.f32 	%f118, %f20, %f6;
	mul.wide.s32 	%rd76, %r448, 4;
	add.s64 	%rd77, %rd4, %rd76;
	ld.global.f32 	%f119, [%rd77];
	sub.f32 	%f120, %f119, %f6;
	setp.le.f32 	%p123, %f118, %f120;
	selp.b32 	%r403, %r403, %r448, %p123;
$L__BB4_105:
	add.s32 	%r446, %r446, 1;
	mov.u32 	%r448, %r403;
$L__BB4_106:
	add.s32 	%r411, %r379, 3;
	ld.global.f32 	%f21, [%rd13+12];
	abs.f32 	%f121, %f21;
	setp.nan.f32 	%p124, %f121, %f121;
	@%p124 bra 	$L__BB4_115;
	setp.gtu.f32 	%p125, %f16, %f21;
	setp.gtu.f32 	%p126, %f21, %f6;
	or.pred  	%p127, %p125, %p126;
	@%p127 bra 	$L__BB4_111;
	setp.eq.s32 	%p128, %r447, -1;
	mov.u32 	%r408, %r411;
	@%p128 bra 	$L__BB4_110;
	sub.f32 	%f122, %f6, %f21;
	mul.wide.s32 	%rd78, %r447, 4;
	add.s64 	%rd79, %rd4, %rd78;
	ld.global.f32 	%f123, [%rd79];
	sub.f32 	%f124, %f6, %f123;
	setp.le.f32 	%p129, %f122, %f124;
	selp.b32 	%r408, %r411, %r447, %p129;
$L__BB4_110:
	add.s32 	%r445, %r445, 1;
	mov.u32 	%r447, %r408;
$L__BB4_111:
	setp.gtu.f32 	%p130, %f6, %f21;
	setp.gtu.f32 	%p131, %f21, %f17;
	or.pred  	%p132, %p130, %p131;
	@%p132 bra 	$L__BB4_115;
	setp.eq.s32 	%p133, %r448, -1;
	@%p133 bra 	$L__BB4_114;
	sub.f32 	%f125, %f21, %f6;
	mul.wide.s32 	%rd80, %r448, 4;
	add.s64 	%rd81, %rd4, %rd80;
	ld.global.f32 	%f126, [%rd81];
	sub.f32 	%f127, %f126, %f6;
	setp.le.f32 	%p134, %f125, %f127;
	selp.b32 	%r411, %r411, %r448, %p134;
$L__BB4_114:
	add.s32 	%r446, %r446, 1;
	mov.u32 	%r448, %r411;
$L__BB4_115:
	add.s32 	%r379, %r379, 4;
	and.b32  	%r420, %r1, 2147483644;
	setp.ne.s32 	%p135, %r379, %r420;
	@%p135 bra 	$L__BB4_79;
$L__BB4_116:
	setp.eq.s32 	%p136, %r6, 0;
	@%p136 bra 	$L__BB4_146;
	mul.wide.u32 	%rd82, %r420, 4;
	add.s64 	%rd14, %rd4, %rd82;
	ld.global.f32 	%f22, [%rd14];
	abs.f32 	%f128, %f22;
	setp.nan.f32 	%p137, %f128, %f128;
	@%p137 bra 	$L__BB4_126;
	sub.f32 	%f129, %f6, %f4;
	setp.gtu.f32 	%p138, %f129, %f22;
	setp.gtu.f32 	%p139, %f22, %f6;
	or.pred  	%p140, %p138, %p139;
	@%p140 bra 	$L__BB4_122;
	setp.eq.s32 	%p141, %r447, -1;
	mov.u32 	%r425, %r420;
	@%p141 bra 	$L__BB4_121;
	sub.f32 	%f130, %f6, %f22;
	mul.wide.s32 	%rd83, %r447, 4;
	add.s64 	%rd84, %rd4, %rd83;
	ld.global.f32 	%f131, [%rd84];
	sub.f32 	%f132, %f6, %f131;
	setp.le.f32 	%p142, %f130, %f132;
	selp.b32 	%r425, %r420, %r447, %p142;
$L__BB4_121:
	add.s32 	%r445, %r445, 1;
	mov.u32 	%r447, %r425;
$L__BB4_122:
	setp.gtu.f32 	%p143, %f6, %f22;
	add.f32 	%f133, %f4, %f6;
	setp.gtu.f32 	%p144, %f22, %f133;
	or.pred  	%p145, %p143, %p144;
	@%p145 bra 	$L__BB4_126;
	setp.eq.s32 	%p146, %r448, -1;
	mov.u32 	%r428, %r420;
	@%p146 bra 	$L__BB4_125;
	sub.f32 	%f134, %f22, %f6;
	mul.wide.s32 	%rd85, %r448, 4;
	add.s64 	%rd86, %rd4, %rd85;
	ld.global.f32 	%f135, [%rd86];
	sub.f32 	%f136, %f135, %f6;
	setp.le.f32 	%p147, %f134, %f136;
	selp.b32 	%r428, %r420, %r448, %p147;
$L__BB4_125:
	add.s32 	%r446, %r446, 1;
	mov.u32 	%r448, %r428;
$L__BB4_126:
	setp.eq.s32 	%p148, %r6, 1;
	add.s32 	%r436, %r420, 1;
	@%p148 bra 	$L__BB4_146;
	ld.global.f32 	%f23, [%rd14+4];
	abs.f32 	%f137, %f23;
	setp.nan.f32 	%p149, %f137, %f137;
	@%p149 bra 	$L__BB4_136;
	sub.f32 	%f138, %f6, %f4;
	setp.gtu.f32 	%p150, %f138, %f23;
	setp.gtu.f32 	%p151, %f23, %f6;
	or.pred  	%p152, %p150, %p151;
	@%p152 bra 	$L__BB4_132;
	setp.eq.s32 	%p153, %r447, -1;
	mov.u32 	%r433, %r436;
	@%p153 bra 	$L__BB4_131;
	sub.f32 	%f139, %f6, %f23;
	mul.wide.s32 	%rd87, %r447, 4;
	add.s64 	%rd88, %rd4, %rd87;
	ld.global.f32 	%f140, [%rd88];
	sub.f32 	%f141, %f6, %f140;
	setp.le.f32 	%p154, %f139, %f141;
	selp.b32 	%r433, %r436, %r447, %p154;
$L__BB4_131:
	add.s32 	%r445, %r445, 1;
	mov.u32 	%r447, %r433;
$L__BB4_132:
	setp.gtu.f32 	%p155, %f6, %f23;
	add.f32 	%f142, %f4, %f6;
	setp.gtu.f32 	%p156, %f23, %f142;
	or.pred  	%p157, %p155, %p156;
	@%p157 bra 	$L__BB4_136;
	setp.eq.s32 	%p158, %r448, -1;
	@%p158 bra 	$L__BB4_135;
	sub.f32 	%f143, %f23, %f6;
	mul.wide.s32 	%rd89, %r448, 4;
	add.s64 	%rd90, %rd4, %rd89;
	ld.global.f32 	%f144, [%rd90];
	sub.f32 	%f145, %f144, %f6;
	setp.le.f32 	%p159, %f143, %f145;
	selp.b32 	%r436, %r436, %r448, %p159;
$L__BB4_135:
	add.s32 	%r446, %r446, 1;
	mov.u32 	%r448, %r436;
$L__BB4_136:
	setp.eq.s32 	%p160, %r6, 2;
	add.s32 	%r444, %r420, 2;
	@%p160 bra 	$L__BB4_146;
	ld.global.f32 	%f24, [%rd14+8];
	abs.f32 	%f146, %f24;
	setp.nan.f32 	%p161, %f146, %f146;
	@%p161 bra 	$L__BB4_146;
	sub.f32 	%f147, %f6, %f4;
	setp.gtu.f32 	%p162, %f147, %f24;
	setp.gtu.f32 	%p163, %f24, %f6;
	or.pred  	%p164, %p162, %p163;
	@%p164 bra 	$L__BB4_142;
	setp.eq.s32 	%p165, %r447, -1;
	mov.u32 	%r441, %r444;
	@%p165 bra 	$L__BB4_141;
	sub.f32 	%f148, %f6, %f24;
	mul.wide.s32 	%rd91, %r447, 4;
	add.s64 	%rd92, %rd4, %rd91;
	ld.global.f32 	%f149, [%rd92];
	sub.f32 	%f150, %f6, %f149;
	setp.le.f32 	%p166, %f148, %f150;
	selp.b32 	%r441, %r444, %r447, %p166;
$L__BB4_141:
	add.s32 	%r445, %r445, 1;
	mov.u32 	%r447, %r441;
$L__BB4_142:
	setp.gtu.f32 	%p167, %f6, %f24;
	add.f32 	%f151, %f4, %f6;
	setp.gtu.f32 	%p168, %f24, %f151;
	or.pred  	%p169, %p167, %p168;
	@%p169 bra 	$L__BB4_146;
	setp.eq.s32 	%p170, %r448, -1;
	@%p170 bra 	$L__BB4_145;
	sub.f32 	%f152, %f24, %f6;
	mul.wide.s32 	%rd93, %r448, 4;
	add.s64 	%rd94, %rd4, %rd93;
	ld.global.f32 	%f153, [%rd94];
	sub.f32 	%f154, %f153, %f6;
	setp.le.f32 	%p171, %f152, %f154;
	selp.b32 	%r444, %r444, %r448, %p171;
$L__BB4_145:
	add.s32 	%r446, %r446, 1;
	mov.u32 	%r448, %r444;
$L__BB4_146:
	or.b32  	%r269, %r446, %r445;
	setp.eq.s32 	%p172, %r269, 0;
	mov.u32 	%r453, %r9;
	@%p172 bra 	$L__BB4_198;
	setp.eq.s32 	%p173, %r447, -1;
	setp.eq.s32 	%p174, %r448, -1;
	selp.b32 	%r270, %r447, %r448, %p174;
	selp.b32 	%r230, %r448, %r447, %p173;
	selp.b32 	%r231, %r448, %r270, %p173;
	mul.wide.s32 	%rd95, %r230, 4;
	add.s64 	%rd96, %rd4, %rd95;
	ld.global.f32 	%f25, [%rd96];
	add.s32 	%r271, %r230, %r4;
	mul.wide.s32 	%rd97, %r271, 4;
	add.s64 	%rd98, %rd3, %rd97;
	ld.global.f32 	%f218, [%rd98];
	add.s32 	%r272, %r231, %r4;
	mul.wide.s32 	%rd99, %r272, 4;
	add.s64 	%rd100, %rd3, %rd99;
	ld.global.f32 	%f27, [%rd100];
	setp.eq.s32 	%p175, %r445, 0;
	setp.eq.s32 	%p176, %r446, 0;
	or.pred  	%p177, %p175, %p176;
	@%p177 bra 	$L__BB4_150;
	mul.wide.s32 	%rd101, %r231, 4;
	add.s64 	%rd102, %rd4, %rd101;
	ld.global.f32 	%f155, [%rd102];
	sub.f32 	%f28, %f155, %f25;
	setp.eq.f32 	%p179, %f28, 0f00000000;
	@%p179 bra 	$L__BB4_151;
	sub.f32 	%f156, %f27, %f218;
	sub.f32 	%f157, %f6, %f25;
	mul.f32 	%f158, %f156, %f157;
	div.rn.f32 	%f159, %f158, %f28;
	add.f32 	%f218, %f218, %f159;
	bra.uni 	$L__BB4_151;
$L__BB4_150:
	selp.f32 	%f218, %f27, %f218, %p175;
$L__BB4_151:
	cvt.f64.f32 	%fd10, %f218;
	add.f64 	%fd11, %fd10, 0d3FE0000000000000;
	cvt.rzi.s32.f64 	%r232, %fd11;
	add.s32 	%r273, %r232, %r4;
	mul.wide.s32 	%rd103, %r273, 2;
	add.s64 	%rd104, %rd6, %rd103;
	ld.global.u16 	%rs38, [%rd104];
	setp.ne.s16 	%p180, %rs38, 0;
	@%p180 bra 	$L__BB4_153;
	cvt.rn.f32.s32 	%f160, %r230;
	sub.f32 	%f161, %f160, %f218;
	abs.f32 	%f162, %f161;
	cvt.rn.f32.s32 	%f164, %r231;
	sub.f32 	%f165, %f164, %f218;
	abs.f32 	%f166, %f165;
	max.f32 	%f167, %f166, %f162;
	setp.gt.f32 	%p181, %f167, %f2;
	mov.u32 	%r453, %r9;
	@%p181 bra 	$L__BB4_198;
$L__BB4_153:
	ld.param.u64 	%rd119, [_Z23get_dmap_from_index_mapPfPiS0_S_S_S_S_S_S_S_PsS1_S__param_10];
	ld.param.u64 	%rd118, [_Z23get_dmap_from_index_mapPfPiS0_S_S_S_S_S_S_S_PsS1_S__param_8];
	add.s32 	%r233, %r304, %r4;
	cvta.to.global.u64 	%rd105, %rd118;
	mul.wide.s32 	%rd106, %r233, 4;
	add.s64 	%rd107, %rd105, %rd106;
	ld.global.f32 	%f32, [%rd107];
	cvta.to.global.u64 	%rd108, %rd119;
	mul.wide.s32 	%rd109, %r233, 2;
	add.s64 	%rd110, %rd108, %rd109;
	ld.global.u16 	%rs39, [%rd110];
	setp.ne.s16 	%p183, %rs39, 0;
	or.pred  	%p184, %p183, %p87;
	@%p184 bra 	$L__BB4_195;
	setp.lt.u32 	%p185, %r1, 8;
	sub.f32 	%f33, %f6, %f4;
	add.f32 	%f34, %f4, %f6;
	mov.b16 	%rs47, 0;
	mov.b32 	%r451, 0;
	@%p185 bra 	$L__BB4_173;
	mov.b16 	%rs47, 0;
	mov.b32 	%r449, 0;
$L__BB4_156:
	.pragma "nounroll";
	mul.wide.u32 	%rd111, %r449, 4;
	add.s64 	%rd15, %rd5, %rd111;
	ld.global.f32 	%f168, [%rd15];
	setp.gtu.f32 	%p186, %f33, %f168;
	setp.gtu.f32 	%p187, %f168, %f34;
	or.pred  	%p188, %p186, %p187;
	@%p188 bra 	$L__BB4_158;
	sub.s32 	%r276, %r304, %r449;
	cvt.rn.f32.s32 	%f169, %r276;
	abs.f32 	%f170, %f169;
	setp.gt.f32 	%p189, %f170, %f2;
	selp.b16 	%rs47, 1, %rs47, %p189;
$L__BB4_158:
	ld.global.f32 	%f171, [%rd15+4];
	setp.gtu.f32 	%p190, %f33, %f171;
	setp.gtu.f32 	%p191, %f171, %f34;
	or.pred  	%p192, %p190, %p191;
	@%p192 bra 	$L__BB4_160;
	not.b32 	%r277, %r449;
	add.s32 	%r278, %r304, %r277;
	cvt.rn.f32.s32 	%f172, %r278;
	abs.f32 	%f173, %f172;
	setp.gt.f32 	%p193, %f173, %f2;
	selp.b16 	%rs47, 1, %rs47, %p193;
$L__BB4_160:
	ld.global.f32 	%f174, [%rd15+8];
	setp.gtu.f32 	%p194, %f33, %f174;
	setp.gtu.f32 	%p195, %f174, %f34;
	or.pred  	%p196, %p194, %p195;
	@%p196 bra 	$L__BB4_162;
	sub.s32 	%r279, %r304, %r449;
	add.s32 	%r280, %r279, -2;
	cvt.rn.f32.s32 	%f175, %r280;
	abs.f32 	%f176, %f175;
	setp.gt.f32 	%p197, %f176, %f2;
	selp.b16 	%rs47, 1, %rs47, %p197;
$L__BB4_162:
	ld.global.f32 	%f177, [%rd15+12];
	setp.gtu.f32 	%p198, %f33, %f177;
	setp.gtu.f32 	%p199, %f177, %f34;
	or.pred  	%p200, %p198, %p199;
	@%p200 bra 	$L__BB4_164;
	sub.s32 	%r281, %r304, %r449;
	add.s32 	%r282, %r281, -3;
	cvt.rn.f32.s32 	%f178, %r282;
	abs.f32 	%f179, %f178;
	setp.gt.f32 	%p201, %f179, %f2;
	selp.b16 	%rs47, 1, %rs47, %p201;
$L__BB4_164:
	ld.global.f32 	%f180, [%rd15+16];
	setp.gtu.f32 	%p202, %f33, %f180;
	setp.gtu.f32 	%p203, %f180, %f34;
	or.pred  	%p204, %p202, %p203;
	@%p204 bra 	$L__BB4_166;
	sub.s32 	%r283, %r304, %r449;
	add.s32 	%r284, %r283, -4;
	cvt.rn.f32.s32 	%f181, %r284;
	abs.f32 	%f182, %f181;
	setp.gt.f32 	%p205, %f182, %f2;
	selp.b16 	%rs47, 1, %rs47, %p205;
$L__BB4_166:
	ld.global.f32 	%f183, [%rd15+20];
	setp.gtu.f32 	%p206, %f33, %f183;
	setp.gtu.f32 	%p207, %f183, %f34;
	or.pred  	%p208, %p206, %p207;
	@%p208 bra 	$L__BB4_168;
	sub.s32 	%r285, %r304, %r449;
	add.s32 	%r286, %r285, -5;
	cvt.rn.f32.s32 	%f184, %r286;
	abs.f32 	%f185, %f184;
	setp.gt.f32 	%p209, %f185, %f2;
	selp.b16 	%rs47, 1, %rs47, %p209;
$L__BB4_168:
	ld.global.f32 	%f186, [%rd15+24];
	setp.gtu.f32 	%p210, %f33, %f186;
	setp.gtu.f32 	%p211, %f186, %f34;
	or.pred  	%p212, %p210, %p211;
	@%p212 bra 	$L__BB4_170;
	sub.s32 	%r287, %r304, %r449;
	add.s32 	%r288, %r287, -6;
	cvt.rn.f32.s32 	%f187, %r288;
	abs.f32 	%f188, %f187;
	setp.gt.f32 	%p213, %f188, %f2;
	selp.b16 	%rs47, 1, %rs47, %p213;
$L__BB4_170:
	ld.global.f32 	%f189, [%rd15+28];
	setp.gtu.f32 	%p214, %f33, %f189;
	setp.gtu.f32 	%p215, %f189, %f34;
	or.pred  	%p216, %p214, %p215;
	@%p216 bra 	$L__BB4_172;
	sub.s32 	%r289, %r304, %r449;
	add.s32 	%r290, %r289, -7;
	cvt.rn.f32.s32 	%f190, %r290;
	abs.f32 	%f191, %f190;
	setp.gt.f32 	%p217, %f191, %f2;
	selp.b16 	%rs47, 1, %rs47, %p217;
$L__BB4_172:
	add.s32 	%r449, %r449, 8;
	and.b32  	%r451, %r1, 2147483640;
	setp.ne.s32 	%p218, %r449, %r451;
	@%p218 bra 	$L__BB4_156;
$L__BB4_173:
	setp.eq.s32 	%p219, %r5, 0;
	@%p219 bra 	$L__BB4_194;
	add.s32 	%r291, %r5, -1;
	setp.lt.u32 	%p220, %r291, 3;
	@%p220 bra 	$L__BB4_184;
	mul.wide.u32 	%rd112, %r451, 4;
	add.s64 	%rd16, %rd5, %rd112;
	ld.global.f32 	%f192, [%rd16];
	setp.gtu.f32 	%p221, %f33, %f192;
	setp.gtu.f32 	%p222, %f192, %f34;
	or.pred  	%p223, %p221, %p222;
	@%p223 bra 	$L__BB4_177;
	sub.s32 	%r292, %r304, %r451;
	cvt.rn.f32.s32 	%f193, %r292;
	abs.f32 	%f194, %f193;
	setp.gt.f32 	%p224, %f194, %f2;
	selp.b16 	%rs47, 1, %rs47, %p224;
$L__BB4_177:
	ld.global.f32 	%f195, [%rd16+4];
	setp.gtu.f32 	%p225, %f33, %f195;
	setp.gtu.f32 	%p226, %f195, %f34;
	or.pred  	%p227, %p225, %p226;
	@%p227 bra 	$L__BB4_179;
	not.b32 	%r293, %r451;
	add.s32 	%r294, %r304, %r293;
	cvt.rn.f32.s32 	%f196, %r294;
	abs.f32 	%f197, %f196;
	setp.gt.f32 	%p228, %f197, %f2;
	selp.b16 	%rs47, 1, %rs47, %p228;
$L__BB4_179:
	ld.global.f32 	%f198, [%rd16+8];
	setp.gtu.f32 	%p229, %f33, %f198;
	setp.gtu.f32 	%p230, %f198, %f34;
	or.pred  	%p231, %p229, %p230;
	@%p231 bra 	$L__BB4_181;
	sub.s32 	%r295, %r304, %r451;
	add.s32 	%r296, %r295, -2;
	cvt.rn.f32.s32 	%f199, %r296;
	abs.f32 	%f200, %f199;
	setp.gt.f32 	%p232, %f200, %f2;
	selp.b16 	%rs47, 1, %rs47, %p232;
$L__BB4_181:
	ld.global.f32 	%f201, [%rd16+12];
	setp.gtu.f32 	%p233, %f33, %f201;
	setp.gtu.f32 	%p234, %f201, %f34;
	or.pred  	%p235, %p233, %p234;
	@%p235 bra 	$L__BB4_183;
	sub.s32 	%r297, %r304, %r451;
	add.s32 	%r298, %r297, -3;
	cvt.rn.f32.s32 	%f202, %r298;
	abs.f32 	%f203, %f202;
	setp.gt.f32 	%p236, %f203, %f2;
	selp.b16 	%rs47, 1, %rs47, %p236;
$L__BB4_183:
	add.s32 	%r451, %r451, 4;
$L__BB4_184:
	setp.eq.s32 	%p237, %r6, 0;
	@%p237 bra 	$L__BB4_194;
	setp.eq.s32 	%p238, %r6, 1;
	@%p238 bra 	$L__BB4_191;
	mul.wide.u32 	%rd113, %r451, 4;
	add.s64 	%rd17, %rd5, %rd113;
	ld.global.f32 	%f204, [%rd17];
	setp.gtu.f32 	%p239, %f33, %f204;
	setp.gtu.f32 	%p240, %f204, %f34;
	or.pred  	%p241, %p239, %p240;
	@%p241 bra 	$L__BB4_188;
	sub.s32 	%r299, %r304, %r451;
	cvt.rn.f32.s32 	%f205, %r299;
	abs.f32 	%f206, %f205;
	setp.gt.f32 	%p242, %f206, %f2;
	selp.b16 	%rs47, 1, %rs47, %p242;
$L__BB4_188:
	ld.global.f32 	%f207, [%rd17+4];
	setp.gtu.f32 	%p243, %f33, %f207;
	setp.gtu.f32 	%p244, %f207, %f34;
	or.pred  	%p245, %p243, %p244;
	@%p245 bra 	$L__BB4_190;
	not.b32 	%r300, %r451;
	add.s32 	%r301, %r304, %r300;
	cvt.rn.f32.s32 	%f208, %r301;
	abs.f32 	%f209, %f208;
	setp.gt.f32 	%p246, %f209, %f2;
	selp.b16 	%rs47, 1, %rs47, %p246;
$L__BB4_190:
	add.s32 	%r451, %r451, 2;
$L__BB4_191:
	and.b32  	%r302, %r1, 1;
	setp.eq.b32 	%p247, %r302, 1;
	not.pred 	%p248, %p247;
	@%p248 bra 	$L__BB4_194;
	mul.wide.u32 	%rd114, %r451, 4;
	add.s64 	%rd115, %rd5, %rd114;
	ld.global.f32 	%f210, [%rd115];
	setp.gtu.f32 	%p249, %f33, %f210;
	setp.gtu.f32 	%p250, %f210, %f34;
	or.pred  	%p251, %p249, %p250;
	@%p251 bra 	$L__BB4_194;
	sub.s32 	%r303, %r304, %r451;
	cvt.rn.f32.s32 	%f211, %r303;
	abs.f32 	%f212, %f211;
	setp.gt.f32 	%p252, %f212, %f2;
	selp.b16 	%rs47, 1, %rs47, %p252;
$L__BB4_194:
	and.b16  	%rs45, %rs47, 255;
	setp.eq.s16 	%p253, %rs45, 1;
	mov.u32 	%r453, %r232;
	@%p253 bra 	$L__BB4_198;
$L__BB4_195:
	ld.global.f32 	%f213, [%rd7];
	add.f32 	%f214, %f32, %f213;
	sub.f32 	%f35, %f214, %f218;
	cvt.f64.f32 	%fd12, %f35;
	setp.leu.f64 	%p254, %fd12, 0d3EB0C6F7A0B5ED8D;
	mov.u32 	%r453, %r232;
	@%p254 bra 	$L__BB4_198;
	ld.global.f32 	%f215, [%rd8];
	ld.global.f32 	%f216, [%rd9];
	mul.f32 	%f217, %f215, %f216;
	div.rn.f32 	%f36, %f217, %f35;
	setp.leu.f32 	%p255, %f36, 0f3DCCCCCD;
	setp.geu.f32 	%p256, %f36, 0f40000000;
	or.pred  	%p257, %p255, %p256;
	mov.u32 	%r453, %r232;
	@%p257 bra 	$L__BB4_198;
	add.s64 	%rd117, %rd10, %rd106;
	st.global.f32 	[%rd117], %f36;
	mov.u32 	%r453, %r232;
$L__BB4_198:
	add.s32 	%r304, %r304, 1;
	setp.lt.s32 	%p258, %r304, %r7;
	@%p258 bra 	$L__BB4_2;
$L__BB4_199:
	ret;

}
	// .globl	_Z13rectify_phasePfS_S_PiS0_S_S_
.visible .entry _Z13rectify_phasePfS_S_PiS0_S_S_(
	.param .u64 .ptr .align 1 _Z13rectify_phasePfS_S_PiS0_S_S__param_0,
	.param .u64 .ptr .align 1 _Z13rectify_phasePfS_S_PiS0_S_S__param_1,
	.param .u64 .ptr .align 1 _Z13rectify_phasePfS_S_PiS0_S_S__param_2,
	.param .u64 .ptr .align 1 _Z13rectify_phasePfS_S_PiS0_S_S__param_3,
	.param .u64 .ptr .align 1 _Z13rectify_phasePfS_S_PiS0_S_S__param_4,
	.param .u64 .ptr .align 1 _Z13rectify_phasePfS_S_PiS0_S_S__param_5,
	.param .u64 .ptr .align 1 _Z13rectify_phasePfS_S_PiS0_S_S__param_6
)
{
	.reg .pred 	%p<3>;
	.reg .b32 	%r<9>;
	.reg .b32 	%f<10>;
	.reg .b64 	%rd<17>;
	.reg .b64 	%fd<3>;

	ld.param.u64 	%rd1, [_Z13rectify_phasePfS_S_PiS0_S_S__param_0];
	ld.param.u64 	%rd2, [_Z13rectify_phasePfS_S_PiS0_S_S__param_1];
	ld.param.u64 	%rd3, [_Z13rectify_phasePfS_S_PiS0_S_S__param_4];
	ld.param.u64 	%rd4, [_Z13rectify_phasePfS_S_PiS0_S_S__param_5];
	ld.param.u64 	%rd5, [_Z13rectify_phasePfS_S_PiS0_S_S__param_6];
	cvta.to.global.u64 	%rd6, %rd5;
	cvta.to.global.u64 	%rd7, %rd4;
	cvta.to.global.u64 	%rd8, %rd1;
	cvta.to.global.u64 	%rd9, %rd2;
	cvta.to.global.u64 	%rd10, %rd3;
	ld.global.u32 	%r1, [%rd10];
	mov.u32 	%r2, %tid.x;
	mov.u32 	%r3, %ctaid.x;
	mov.u32 	%r4, %ntid.x;
	mad.lo.s32 	%r5, %r3, %r4, %r2;
	rem.s32 	%r6, %r5, %r1;
	mul.wide.s32 	%rd11, %r5, 4;
	add.s64 	%rd12, %rd9, %rd11;
	ld.global.f32 	%f1, [%rd12];
	setp.le.f32 	%p1, %f1, 0f00000000;
	selp.f32 	%f2, 0f00000000, %f1, %p1;
	add.s32 	%r7, %r1, -1;
	cvt.rn.f32.s32 	%f3, %r7;
	setp.ge.f32 	%p2, %f2, %f3;
	selp.f32 	%f4, %f3, %f2, %p2;
	cvt.f64.f32 	%fd1, %f4;
	add.f64 	%fd2, %fd1, 0d3FE0000000000000;
	cvt.rzi.s32.f64 	%r8, %fd2;
	mul.wide.s32 	%rd13, %r8, 4;
	add.s64 	%rd14, %rd8, %rd13;
	ld.global.f32 	%f5, [%rd14];
	add.s64 	%rd15, %rd7, %rd11;
	st.global.f32 	[%rd15], %f5;
	cvt.rn.f32.s32 	%f6, %r6;
	cvt.rn.f32.s32 	%f7, %r8;
	sub.f32 	%f8, %f7, %f4;
	add.f32 	%f9, %f8, %f6;
	add.s64 	%rd16, %rd6, %rd11;
	st.global.f32 	[%rd16], %f9;
	ret;

}
	// .globl	_Z28rectify_phase_and_belief_mapPfPsS_S_PiS1_S_S0_S_
.visible .entry _Z28rectify_phase_and_belief_mapPfPsS_S_PiS1_S_S0_S_(
	.param .u64 .ptr .align 1 _Z28rectify_phase_and_belief_mapPfPsS_S_PiS1_S_S0_S__param_0,
	.param .u64 .ptr .align 1 _Z28rectify_phase_and_belief_mapPfPsS_S_PiS1_S_S0_S__param_1,
	.param .u64 .ptr .align 1 _Z28rectify_phase_and_belief_mapPfPsS_S_PiS1_S_S0_S__param_2,
	.param .u64 .ptr .align 1 _Z28rectify_phase_and_belief_mapPfPsS_S_PiS1_S_S0_S__param_3,
	.param .u64 .ptr .align 1 _Z28rectify_phase_and_belief_mapPfPsS_S_PiS1_S_S0_S__param_4,
	.param .u64 .ptr .align 1 _Z28rectify_phase_and_belief_mapPfPsS_S_PiS1_S_S0_S__param_5,
	.param .u64 .ptr .align 1 _Z28rectify_phase_and_belief_mapPfPsS_S_PiS1_S_S0_S__param_6,
	.param .u64 .ptr .align 1 _Z28rectify_phase_and_belief_mapPfPsS_S_PiS1_S_S0_S__param_7,
	.param .u64 .ptr .align 1 _Z28rectify_phase_and_belief_mapPfPsS_S_PiS1_S_S0_S__param_8
)
{
	.reg .pred 	%p<5>;
	.reg .b16 	%rs<2>;
	.reg .b32 	%r<13>;
	.reg .b32 	%f<14>;
	.reg .b64 	%rd<30>;
	.reg .b64 	%fd<5>;

	ld.param.u64 	%rd1, [_Z28rectify_phase_and_belief_mapPfPsS_S_PiS1_S_S0_S__param_0];
	ld.param.u64 	%rd2, [_Z28rectify_phase_and_belief_mapPfPsS_S_PiS1_S_S0_S__param_1];
	ld.param.u64 	%rd3, [_Z28rectify_phase_and_belief_mapPfPsS_S_PiS1_S_S0_S__param_2];
	ld.param.u64 	%rd4, [_Z28rectify_phase_and_belief_mapPfPsS_S_PiS1_S_S0_S__param_3];
	ld.param.u64 	%rd5, [_Z28rectify_phase_and_belief_mapPfPsS_S_PiS1_S_S0_S__param_4];
	ld.param.u64 	%rd6, [_Z28rectify_phase_and_belief_mapPfPsS_S_PiS1_S_S0_S__param_5];
	ld.param.u64 	%rd7, [_Z28rectify_phase_and_belief_mapPfPsS_S_PiS1_S_S0_S__param_6];
	ld.param.u64 	%rd8, [_Z28rectify_phase_and_belief_mapPfPsS_S_PiS1_S_S0_S__param_7];
	ld.param.u64 	%rd9, [_Z28rectify_phase_and_belief_mapPfPsS_S_PiS1_S_S0_S__param_8];
	cvta.to.global.u64 	%rd10, %rd9;
	cvta.to.global.u64 	%rd11, %rd8;
	cvta.to.global.u64 	%rd12, %rd2;
	cvta.to.global.u64 	%rd13, %rd7;
	cvta.to.global.u64 	%rd14, %rd1;
	cvta.to.global.u64 	%rd15, %rd4;
	cvta.to.global.u64 	%rd16, %rd3;
	cvta.to.global.u64 	%rd17, %rd6;
	cvta.to.global.u64 	%rd18, %rd5;
	ld.global.u32 	%r1, [%rd18];
	ld.global.u32 	%r2, [%rd17];
	mov.u32 	%r3, %tid.x;
	mov.u32 	%r4, %ctaid.x;
	mov.u32 	%r5, %ntid.x;
	mad.lo.s32 	%r6, %r4, %r5, %r3;
	rem.s32 	%r7, %r6, %r2;
	mul.wide.s32 	%rd19, %r6, 4;
	add.s64 	%rd20, %rd16, %rd19;
	ld.global.f32 	%f1, [%rd20];
	add.s64 	%rd21, %rd15, %rd19;
	ld.global.f32 	%f2, [%rd21];
	setp.le.f32 	%p1, %f1, 0f00000000;
	selp.f32 	%f3, 0f00000000, %f1, %p1;
	add.s32 	%r8, %r2, -1;
	cvt.rn.f32.s32 	%f4, %r8;
	setp.ge.f32 	%p2, %f3, %f4;
	selp.f32 	%f5, %f4, %f3, %p2;
	setp.le.f32 	%p3, %f2, 0f00000000;
	selp.f32 	%f6, 0f00000000, %f2, %p3;
	add.s32 	%r9, %r1, -1;
	cvt.rn.f32.s32 	%f7, %r9;
	setp.ge.f32 	%p4, %f6, %f7;
	selp.f32 	%f8, %f7, %f6, %p4;
	cvt.f64.f32 	%fd1, %f8;
	add.f64 	%fd2, %fd1, 0d3FE0000000000000;
	cvt.rzi.s32.f64 	%r10, %fd2;
	cvt.f64.f32 	%fd3, %f5;
	add.f64 	%fd4, %fd3, 0d3FE0000000000000;
	cvt.rzi.s32.f64 	%r11, %fd4;
	mad.lo.s32 	%r12, %r10, %r2, %r11;
	mul.wide.s32 	%rd22, %r12, 4;
	add.s64 	%rd23, %rd14, %rd22;
	ld.global.f32 	%f9, [%rd23];
	add.s64 	%rd24, %rd13, %rd19;
	st.global.f32 	[%rd24], %f9;
	mul.wide.s32 	%rd25, %r12, 2;
	add.s64 	%rd26, %rd12, %rd25;
	ld.global.u16 	%rs1, [%rd26];
	mul.wide.s32 	%rd27, %r6, 2;
	add.s64 	%rd28, %rd11, %rd27;
	st.global.u16 	[%rd28], %rs1;
	cvt.rn.f32.s32 	%f10, %r7;
	cvt.rn.f32.s32 	%f11, %r11;
	sub.f32 	%f12, %f11, %f5;
	add.f32 	%f13, %f12, %f10;
	add.s64 	%rd29, %rd10, %rd19;
	st.global.f32 	[%rd29], %f13;
	ret;

}
	// .globl	_Z33optimize_dmap_using_sub_pixel_mapPfS_PiS0_S_
.visible .entry _Z33optimize_dmap_using_sub_pixel_mapPfS_PiS0_S_(
	.param .u64 .ptr .align 1 _Z33optimize_dmap_using_sub_pixel_mapPfS_PiS0_S__param_0,
	.param .u64 .ptr .align 1 _Z33optimize_dmap_using_sub_pixel_mapPfS_PiS0_S__param_1,
	.param .u64 .ptr .align 1 _Z33optimize_dmap_using_sub_pixel_mapPfS_PiS0_S__param_2,
	.param .u64 .ptr .align 1 _Z33optimize_dmap_using_sub_pixel_mapPfS_PiS0_S__param_3,
	.param .u64 .ptr .align 1 _Z33optimize_dmap_using_sub_pixel_mapPfS_PiS0_S__param_4
)
{
	.reg .pred 	%p<12>;
	.reg .b32 	%r<8>;
	.reg .b32 	%f<28>;
	.reg .b64 	%rd<14>;
	.reg .b64 	%fd<6>;

	ld.param.u64 	%rd3, [_Z33optimize_dmap_using_sub_pixel_mapPfS_PiS0_S__param_0];
	ld.param.u64 	%rd4, [_Z33optimize_dmap_using_sub_pixel_mapPfS_PiS0_S__param_1];
	ld.param.u64 	%rd6, [_Z33optimize_dmap_using_sub_pixel_mapPfS_PiS0_S__param_3];
	ld.param.u64 	%rd5, [_Z33optimize_dmap_using_sub_pixel_mapPfS_PiS0_S__param_4];
	cvta.to.global.u64 	%rd7, %rd6;
	ld.global.u32 	%r3, [%rd7];
	mov.u32 	%r4, %tid.x;
	mov.u32 	%r5, %ctaid.x;
	mov.u32 	%r6, %ntid.x;
	mad.lo.s32 	%r1, %r5, %r6, %r4;
	rem.s32 	%r2, %r1, %r3;
	setp.eq.s32 	%p1, %r2, 0;
	add.s32 	%r7, %r3, -1;
	setp.eq.s32 	%p2, %r2, %r7;
	or.pred  	%p3, %p1, %p2;
	@%p3 bra 	$L__BB7_9;
	cvta.to.global.u64 	%rd8, %rd5;
	cvta.to.global.u64 	%rd9, %rd3;
	mul.wide.s32 	%rd10, %r1, 4;
	add.s64 	%rd1, %rd8, %rd10;
	ld.global.f32 	%f27, [%rd1];
	add.s64 	%rd2, %rd9, %rd10;
	ld.global.f32 	%f25, [%rd2];
	cvt.f64.f32 	%fd1, %f25;
	setp.gtu.f64 	%p4, %fd1, 0d3EE4F8B588E368F1;
	@%p4 bra 	$L__BB7_4;
	ld.global.f32 	%f3, [%rd2+-4];
	cvt.f64.f32 	%fd2, %f3;
	setp.ltu.f64 	%p5, %fd2, 0d3EE4F8B588E368F1;
	ld.global.f32 	%f4, [%rd2+4];
	cvt.f64.f32 	%fd3, %f4;
	setp.ltu.f64 	%p6, %fd3, 0d3EE4F8B588E368F1;
	mov.f32 	%f24, 0f00000000;
	or.pred  	%p7, %p5, %p6;
	mov.f32 	%f25, %f24;
	mov.f32 	%f26, %f24;
	mov.f32 	%f27, %f24;
	@%p7 bra 	$L__BB7_7;
	ld.global.f32 	%f27, [%rd1+4];
	ld.global.f32 	%f26, [%rd1+-4];
	mov.f32 	%f24, %f3;
	mov.f32 	%f25, %f4;
	bra.uni 	$L__BB7_7;
$L__BB7_4:
	cvt.rn.f32.s32 	%f16, %r2;
	setp.ltu.f32 	%p8, %f27, %f16;
	@%p8 bra 	$L__BB7_6;
	ld.global.f32 	%f26, [%rd1+-4];
	ld.global.f32 	%f24, [%rd2+-4];
	bra.uni 	$L__BB7_7;
$L__BB7_6:
	ld.global.f32 	%f9, [%rd1+4];
	ld.global.f32 	%f10, [%rd2+4];
	mov.f32 	%f24, %f25;
	mov.f32 	%f25, %f10;
	mov.f32 	%f26, %f27;
	mov.f32 	%f27, %f9;
$L__BB7_7:
	cvt.f64.f32 	%fd4, %f24;
	setp.ltu.f64 	%p9, %fd4, 0d3EE4F8B588E368F1;
	cvt.f64.f32 	%fd5, %f25;
	setp.ltu.f64 	%p10, %fd5, 0d3EE4F8B588E368F1;
	or.pred  	%p11, %p9, %p10;
	@%p11 bra 	$L__BB7_9;
	sub.f32 	%f17, %f25, %f24;
	cvt.rn.f32.s32 	%f18, %r2;
	sub.f32 	%f19, %f18, %f26;
	mul.f32 	%f20, %f17, %f19;
	sub.f32 	%f21, %f27, %f26;
	div.rn.f32 	%f22, %f20, %f21;
	add.f32 	%f23, %f24, %f22;
	cvta.to.global.u64 	%rd11, %rd4;
	add.s64 	%rd13, %rd11, %rd10;
	st.global.f32 	[%rd13], %f23;
$L__BB7_9:
	ret;

}


// ===== COMPILED SASS (sm_100) =====

	.target	sm_100

	.elftype	@"ET_EXEC"


//--------------------- .note.nv.tkinfo           --------------------------
	.section	.note.nv.tkinfo,"",@"SHT_NOTE"
	.sectionflags	@"SHF_NOTE_NV_TKINFO"
	.tkinfo
        /*0018*/ 	.word	0x00000002
        /*0030*/ 	.string	""
        /*0030*/ 	.string	"ptxas"
        /*0030*/ 	.string	"Cuda compilation tools, release 13.0, V13.0.88"
        /*0030*/ 	.string	"Build cuda_13.0.r13.0/compiler.36424714_0"
        /*0030*/ 	.string	"-arch sm_100 -m 64 "



//--------------------- .note.nv.cuinfo           --------------------------
	.section	.note.nv.cuinfo,"",@"SHT_NOTE"
	.sectionflags	@"SHF_NOTE_NV_CUINFO"
        /*0018*/ 	.short	0x0002
        /*001a*/ 	.short	0x0064
        /*001c*/ 	.short	0x0082
	.zero		2


//--------------------- .nv.info                  --------------------------
	.section	.nv.info,"",@"SHT_CUDA_INFO"
	.align	4


	//----- nvinfo : EIATTR_REGCOUNT
	.align		4
        /*0000*/ 	.byte	0x04, 0x2f
        /*0002*/ 	.short	(.L_1 - .L_0)
	.align		4
.L_0:
        /*0004*/ 	.word	index@(_Z11gray_decodePhS_S_S_PiS0_S0_PsS0_)
        /*0008*/ 	.word	0x00000016


	//----- nvinfo : EIATTR_FRAME_SIZE
	.align		4
.L_1:
        /*000c*/ 	.byte	0x04, 0x11
        /*000e*/ 	.short	(.L_3 - .L_2)
	.align		4
.L_2:
        /*0010*/ 	.word	index@(_Z11gray_decodePhS_S_S_PiS0_S0_PsS0_)
        /*0014*/ 	.word	0x00000000


	//----- nvinfo : EIATTR_REGCOUNT
	.align		4
.L_3:
        /*0018*/ 	.byte	0x04, 0x2f
        /*001a*/ 	.short	(.L_5 - .L_4)
	.align		4
.L_4:
        /*001c*/ 	.word	index@(_Z18phase_shift_decodePhPiS0_PfPsS0_)
        /*0020*/ 	.word	0x00000018


	//----- nvinfo : EIATTR_FRAME_SIZE
	.align		4
.L_5:
        /*0024*/ 	.byte	0x04, 0x11
        /*0026*/ 	.short	(.L_7 - .L_6)
	.align		4
.L_6:
        /*0028*/ 	.word	index@($__internal_5_$__cuda_sm3x_div_rn_noftz_f32_slowpath)
        /*002c*/ 	.word	0x00000000


	//----- nvinfo : EIATTR_FRAME_SIZE
	.align		4
.L_7:
        /*0030*/ 	.byte	0x04, 0x11
        /*0032*/ 	.short	(.L_9 - .L_8)
	.align		4
.L_8:
        /*0034*/ 	.word	index@(_Z18phase_shift_decodePhPiS0_PfPsS0_)
        /*0038*/ 	.word	0x00000000


	//----- nvinfo : EIATTR_REGCOUNT
	.align		4
.L_9:
        /*003c*/ 	.byte	0x04, 0x2f
        /*003e*/ 	.short	(.L_11 - .L_10)
	.align		4
.L_10:
        /*0040*/ 	.word	index@(_Z12depth_filterPfS_PiS0_S_S_S0_)
        /*0044*/ 	.word	0x00000020


	//----- nvinfo : EIATTR_FRAME_SIZE
	.align		4
.L_11:
        /*0048*/ 	.byte	0x04, 0x11
        /*004a*/ 	.short	(.L_13 - .L_12)
	.align		4
.L_12:
        /*004c*/ 	.word	index@($__internal_4_$__cuda_sm3x_div_rn_noftz_f32_slowpath)
        /*0050*/ 	.word	0x00000000


	//----- nvinfo : EIATTR_FRAME_SIZE
	.align		4
.L_13:
        /*0054*/ 	.byte	0x04, 0x11
        /*0056*/ 	.short	(.L_15 - .L_14)
	.align		4
.L_14:
        /*0058*/ 	.word	index@(_Z12depth_filterPfS_PiS0_S_S_S0_)
        /*005c*/ 	.word	0x00000000


	//----- nvinfo : EIATTR_REGCOUNT
	.align		4
.L_15:
        /*0060*/ 	.byte	0x04, 0x2f
        /*0062*/ 	.short	(.L_17 - .L_16)
	.align		4
.L_16:
        /*0064*/ 	.word	index@(_Z16depth_avg_filterPfPiS0_S0_S_)
        /*0068*/ 	.word	0x00000018


	//----- nvinfo : EIATTR_FRAME_SIZE
	.align		4
.L_17:
        /*006c*/ 	.byte	0x04, 0x11
        /*006e*/ 	.short	(.L_19 - .L_18)
	.align		4
.L_18:
        /*0070*/ 	.word	index@($__internal_3_$__cuda_sm3x_div_rn_noftz_f32_slowpath)
        /*0074*/ 	.word	0x00000000


	//----- nvinfo : EIATTR_FRAME_SIZE
	.align		4
.L_19:
        /*0078*/ 	.byte	0x04, 0x11
        /*007a*/ 	.short	(.L_21 - .L_20)
	.align		4
.L_20:
        /*007c*/ 	.word	index@(_Z16depth_avg_filterPfPiS0_S0_S_)
        /*0080*/ 	.word	0x00000000


	//----- nvinfo : EIATTR_REGCOUNT
	.align		4
.L_21:
        /*0084*/ 	.byte	0x04, 0x2f
        /*0086*/ 	.short	(.L_23 - .L_22)
	.align		4
.L_22:
        /*0088*/ 	.word	index@(_Z23get_dmap_from_index_mapPfPiS0_S_S_S_S_S_S_S_PsS1_S_)
        /*008c*/ 	.word	0x00000020


	//----- nvinfo : EIATTR_FRAME_SIZE
	.align		4
.L_23:
        /*0090*/ 	.byte	0x04, 0x11
        /*0092*/ 	.short	(.L_25 - .L_24)
	.align		4
.L_24:
        /*0094*/ 	.word	index@($__internal_2_$__cuda_sm3x_div_rn_noftz_f32_slowpath)
        /*0098*/ 	.word	0x00000000


	//----- nvinfo : EIATTR_FRAME_SIZE
	.align		4
.L_25:
        /*009c*/ 	.byte	0x04, 0x11
        /*009e*/ 	.short	(.L_27 - .L_26)
	.align		4
.L_26:
        /*00a0*/ 	.word	index@($__internal_1_$__cuda_sm20_div_rn_f64_full)
        /*00a4*/ 	.word	0x00000000


	//----- nvinfo : EIATTR_FRAME_SIZE
	.align		4
.L_27:
        /*00a8*/ 	.byte	0x04, 0x11
        /*00aa*/ 	.short	(.L_29 - .L_28)
	.align		4
.L_28:
        /*00ac*/ 	.word	index@(_Z23get_dmap_from_index_mapPfPiS0_S_S_S_S_S_S_S_PsS1_S_)
        /*00b0*/ 	.word	0x00000000


	//----- nvinfo : EIATTR_REGCOUNT
	.align		4
.L_29:
        /*00b4*/ 	.byte	0x04, 0x2f
        /*00b6*/ 	.short	(.L_31 - .L_30)
	.align		4
.L_30:
        /*00b8*/ 	.word	index@(_Z13rectify_phasePfS_S_PiS0_S_S_)
        /*00bc*/ 	.word	0x00000011


	//----- nvinfo : EIATTR_FRAME_SIZE
	.align		4
.L_31:
        /*00c0*/ 	.byte	0x04, 0x11
        /*00c2*/ 	.short	(.L_33 - .L_32)
	.align		4
.L_32:
        /*00c4*/ 	.word	index@(_Z13rectify_phasePfS_S_PiS0_S_S_)
        /*00c8*/ 	.word	0x00000000


	//----- nvinfo : EIATTR_REGCOUNT
	.align		4
.L_33:
        /*00cc*/ 	.byte	0x04, 0x2f
        /*00ce*/ 	.short	(.L_35 - .L_34)
	.align		4
.L_34:
        /*00d0*/ 	.word	index@(_Z28rectify_phase_and_belief_mapPfPsS_S_PiS1_S_S0_S_)
        /*00d4*/ 	.word	0x00000014


	//----- nvinfo : EIATTR_FRAME_SIZE
	.align		4
.L_35:
        /*00d8*/ 	.byte	0x04, 0x11
        /*00da*/ 	.short	(.L_37 - .L_36)
	.align		4
.L_36:
        /*00dc*/ 	.word	index@(_Z28rectify_phase_and_belief_mapPfPsS_S_PiS1_S_S0_S_)
        /*00e0*/ 	.word	0x00000000


	//----- nvinfo : EIATTR_REGCOUNT
	.align		4
.L_37:
        /*00e4*/ 	.byte	0x04, 0x2f
        /*00e6*/ 	.short	(.L_39 - .L_38)
	.align		4
.L_38:
        /*00e8*/ 	.word	index@(_Z33optimize_dmap_using_sub_pixel_mapPfS_PiS0_S_)
        /*00ec*/ 	.word	0x00000010


	//----- nvinfo : EIATTR_FRAME_SIZE
	.align		4
.L_39:
        /*00f0*/ 	.byte	0x04, 0x11
        /*00f2*/ 	.short	(.L_41 - .L_40)
	.align		4
.L_40:
        /*00f4*/ 	.word	index@($__internal_0_$__cuda_sm3x_div_rn_noftz_f32_slowpath)
        /*00f8*/ 	.word	0x00000000


	//----- nvinfo : EIATTR_FRAME_SIZE
	.align		4
.L_41:
        /*00fc*/ 	.byte	0x04, 0x11
        /*00fe*/ 	.short	(.L_43 - .L_42)
	.align		4
.L_42:
        /*0100*/ 	.word	index@(_Z33optimize_dmap_using_sub_pixel_mapPfS_PiS0_S_)
        /*0104*/ 	.word	0x00000000


	//----- nvinfo : EIATTR_MIN_STACK_SIZE
	.align		4
.L_43:
        /*0108*/ 	.byte	0x04, 0x12
        /*010a*/ 	.short	(.L_45 - .L_44)
	.align		4
.L_44:
        /*010c*/ 	.word	index@(_Z33optimize_dmap_using_sub_pixel_mapPfS_PiS0_S_)
        /*0110*/ 	.word	0x00000000


	//----- nvinfo : EIATTR_MIN_STACK_SIZE
	.align		4
.L_45:
        /*0114*/ 	.byte	0x04, 0x12
        /*0116*/ 	.short	(.L_47 - .L_46)
	.align		4
.L_46:
        /*0118*/ 	.word	index@(_Z28rectify_phase_and_belief_mapPfPsS_S_PiS1_S_S0_S_)
        /*011c*/ 	.word	0x00000000


	//----- nvinfo : EIATTR_MIN_STACK_SIZE
	.align		4
.L_47:
        /*0120*/ 	.byte	0x04, 0x12
        /*0122*/ 	.short	(.L_49 - .L_48)
	.align		4
.L_48:
        /*0124*/ 	.word	index@(_Z13rectify_phasePfS_S_PiS0_S_S_)
        /*0128*/ 	.word	0x00000000


	//----- nvinfo : EIATTR_MIN_STACK_SIZE
	.align		4
.L_49:
        /*012c*/ 	.byte	0x04, 0x12
        /*012e*/ 	.short	(.L_51 - .L_50)
	.align		4
.L_50:
        /*0130*/ 	.word	index@(_Z23get_dmap_from_index_mapPfPiS0_S_S_S_S_S_S_S_PsS1_S_)
        /*0134*/ 	.word	0x00000000


	//----- nvinfo : EIATTR_MIN_STACK_SIZE
	.align		4
.L_51:
        /*0138*/ 	.byte	0x04, 0x12
        /*013a*/ 	.short	(.L_53 - .L_52)
	.align		4
.L_52:
        /*013c*/ 	.word	index@(_Z16depth_avg_filterPfPiS0_S0_S_)
        /*0140*/ 	.word	0x00000000


	//----- nvinfo : EIATTR_MIN_STACK_SIZE
	.align		4
.L_53:
        /*0144*/ 	.byte	0x04, 0x12
        /*0146*/ 	.short	(.L_55 - .L_54)
	.align		4
.L_54:
        /*0148*/ 	.word	index@(_Z12depth_filterPfS_PiS0_S_S_S0_)
        /*014c*/ 	.word	0x00000000


	//----- nvinfo : EIATTR_MIN_STACK_SIZE
	.align		4
.L_55:
        /*0150*/ 	.byte	0x04, 0x12
        /*0152*/ 	.short	(.L_57 - .L_56)
	.align		4
.L_56:
        /*0154*/ 	.word	index@(_Z18phase_shift_decodePhPiS0_PfPsS0_)
        /*0158*/ 	.word	0x00000000


	//----- nvinfo : EIATTR_MIN_STACK_SIZE
	.align		4
.L_57:
        /*015c*/ 	.byte	0x04, 0x12
        /*015e*/ 	.short	(.L_59 - .L_58)
	.align		4
.L_58:
        /*0160*/ 	.word	index@(_Z11gray_decodePhS_S_S_PiS0_S0_PsS0_)
        /*0164*/ 	.word	0x00000000
.L_59:


//--------------------- .nv.compat                --------------------------
	.section	.nv.compat,"",@"SHT_CUDA_COMPAT_INFO"
	.align	4
        /*0000*/ 	.byte	0x02, 0x09, 0x00, 0x00, 0x02, 0x02, 0x01, 0x00, 0x02, 0x05, 0x05, 0x00, 0x03, 0x07, 0x01, 0x01
        /*0010*/ 	.byte	0x02, 0x03, 0x00, 0x00, 0x02, 0x06, 0x01, 0x00, 0x04, 0x0b, 0x08, 0x00, 0x01, 0x00, 0x00, 0x00
        /*0020*/ 	.byte	0x00, 0x00, 0x00, 0x00


//--------------------- .nv.info._Z33optimize_dmap_using_sub_pixel_mapPfS_PiS0_S_ --------------------------
	.section	.nv.info._Z33optimize_dmap_using_sub_pixel_mapPfS_PiS0_S_,"",@"SHT_CUDA_INFO"
	.sectionflags	@""
	.align	4


	//----- nvinfo : EIATTR_CUDA_API_VERSION
	.align		4
        /*0000*/ 	.byte	0x04, 0x37
        /*0002*/ 	.short	(.L_61 - .L_60)
.L_60:
        /*0004*/ 	.word	0x00000082


	//----- nvinfo : EIATTR_KPARAM_INFO
	.align		4
.L_61:
        /*0008*/ 	.byte	0x04, 0x17
        /*000a*/ 	.short	(.L_63 - .L_62)
.L_62:
        /*000c*/ 	.word	0x00000000
        /*0010*/ 	.short	0x0004
        /*0012*/ 	.short	0x0020
        /*0014*/ 	.byte	0x00, 0xf5, 0x21, 0x00


	//----- nvinfo : EIATTR_KPARAM_INFO
	.align		4
.L_63:
        /*0018*/ 	.byte	0x04, 0x17
        /*001a*/ 	.short	(.L_65 - .L_64)
.L_64:
        /*001c*/ 	.word	0x00000000
        /*0020*/ 	.short	0x0003
        /*0022*/ 	.short	0x0018
        /*0024*/ 	.byte	0x00, 0xf5, 0x21, 0x00


	//----- nvinfo : EIATTR_KPARAM_INFO
	.align		4
.L_65:
        /*0028*/ 	.byte	0x04, 0x17
        /*002a*/ 	.short	(.L_67 - .L_66)
.L_66:
        /*002c*/ 	.word	0x00000000
        /*0030*/ 	.short	0x0002
        /*0032*/ 	.short	0x0010
        /*0034*/ 	.byte	0x00, 0xf5, 0x21, 0x00


	//----- nvinfo : EIATTR_KPARAM_INFO
	.align		4
.L_67:
        /*0038*/ 	.byte	0x04, 0x17
        /*003a*/ 	.short	(.L_69 - .L_68)
.L_68:
        /*003c*/ 	.word	0x00000000
        /*0040*/ 	.short	0x0001
        /*0042*/ 	.short	0x0008
        /*0044*/ 	.byte	0x00, 0xf5, 0x21, 0x00


	//----- nvinfo : EIATTR_KPARAM_INFO
	.align		4
.L_69:
        /*0048*/ 	.byte	0x04, 0x17
        /*004a*/ 	.short	(.L_71 - .L_70)
.L_70:
        /*004c*/ 	.word	0x00000000
        /*0050*/ 	.short	0x0000
        /*0052*/ 	.short	0x0000
        /*0054*/ 	.byte	0x00, 0xf5, 0x21, 0x00


	//----- nvinfo : EIATTR_SPARSE_MMA_MASK
	.align		4
.L_71:
        /*0058*/ 	.byte	0x03, 0x50
        /*005a*/ 	.short	0x0000


	//----- nvinfo : EIATTR_MAXREG_COUNT
	.align		4
        /*005c*/ 	.byte	0x03, 0x1b
        /*005e*/ 	.short	0x00ff


	//----- nvinfo : EIATTR_MERCURY_ISA_VERSION
	.align		4
        /*0060*/ 	.byte	0x03, 0x5f
        /*0062*/ 	.short	0x0101


	//----- nvinfo : EIATTR_VRC_CTA_INIT_COUNT
	.align		4
        /*0064*/ 	.byte	0x02, 0x4a
	.zero		1
	.zero		1


	//----- nvinfo : EIATTR_EXIT_INSTR_OFFSETS
	.align		4
        /*0068*/ 	.byte	0x04, 0x1c
        /*006a*/ 	.short	(.L_73 - .L_72)


	//   ....[0]....
.L_72:
        /*006c*/ 	.word	0x00000220


	//   ....[1]....
        /*0070*/ 	.word	0x000004d0


	//   ....[2]....
        /*0074*/ 	.word	0x00000640


	//----- nvinfo : EIATTR_CRS_STACK_SIZE
	.align		4
.L_73:
        /*0078*/ 	.byte	0x04, 0x1e
        /*007a*/ 	.short	(.L_75 - .L_74)
.L_74:
        /*007c*/ 	.word	0x00000000


	//----- nvinfo : EIATTR_CBANK_PARAM_SIZE
	.align		4
.L_75:
        /*0080*/ 	.byte	0x03, 0x19
        /*0082*/ 	.short	0x0028


	//----- nvinfo : EIATTR_PARAM_CBANK
	.align		4
        /*0084*/ 	.byte	0x04, 0x0a
        /*0086*/ 	.short	(.L_77 - .L_76)
	.align		4
.L_76:
        /*0088*/ 	.word	index@(.nv.constant0._Z33optimize_dmap_using_sub_pixel_mapPfS_PiS0_S_)
        /*008c*/ 	.short	0x0380
        /*008e*/ 	.short	0x0028


	//----- nvinfo : EIATTR_SW_WAR
	.align		4
.L_77:
        /*0090*/ 	.byte	0x04, 0x36
        /*0092*/ 	.short	(.L_79 - .L_78)
.L_78:
        /*0094*/ 	.word	0x00000008
.L_79:


//--------------------- .nv.info._Z28rectify_phase_and_belief_mapPfPsS_S_PiS1_S_S0_S_ --------------------------
	.section	.nv.info._Z28rectify_phase_and_belief_mapPfPsS_S_PiS1_S_S0_S_,"",@"SHT_CUDA_INFO"
	.sectionflags	@""
	.align	4


	//----- nvinfo : EIATTR_CUDA_API_VERSION
	.align		4
        /*0000*/ 	.byte	0x04, 0x37
        /*0002*/ 	.short	(.L_81 - .L_80)
.L_80:
        /*0004*/ 	.word	0x00000082


	//----- nvinfo : EIATTR_KPARAM_INFO
	.align		4
.L_81:
        /*0008*/ 	.byte	0x04, 0x17
        /*000a*/ 	.short	(.L_83 - .L_82)
.L_82:
        /*000c*/ 	.word	0x00000000
        /*0010*/ 	.short	0x0008
        /*0012*/ 	.short	0x0040
        /*0014*/ 	.byte	0x00, 0xf5, 0x21, 0x00


	//----- nvinfo : EIATTR_KPARAM_INFO
	.align		4
.L_83:
        /*0018*/ 	.byte	0x04, 0x17
        /*001a*/ 	.short	(.L_85 - .L_84)
.L_84:
        /*001c*/ 	.word	0x00000000
        /*0020*/ 	.short	0x0007
        /*0022*/ 	.short	0x0038
        /*0024*/ 	.byte	0x00, 0xf5, 0x21, 0x00


	//----- nvinfo : EIATTR_KPARAM_INFO
	.align		4
.L_85:
        /*0028*/ 	.byte	0x04, 0x17
        /*002a*/ 	.short	(.L_87 - .L_86)
.L_86:
        /*002c*/ 	.word	0x00000000
        /*0030*/ 	.short	0x0006
        /*0032*/ 	.short	0x0030
        /*0034*/ 	.byte	0x00, 0xf5, 0x21, 0x00


	//----- nvinfo : EIATTR_KPARAM_INFO
	.align		4
.L_87:
        /*0038*/ 	.byte	0x04, 0x17
        /*003a*/ 	.short	(.L_89 - .L_88)
.L_88:
        /*003c*/ 	.word	0x00000000
        /*0040*/ 	.short	0x0005
        /*0042*/ 	.short	0x0028
        /*0044*/ 	.byte	0x00, 0xf5, 0x21, 0x00


	//----- nvinfo : EIATTR_KPARAM_INFO
	.align		4
.L_89:
        /*0048*/ 	.byte	0x04, 0x17
        /*004a*/ 	.short	(.L_91 - .L_90)
.L_90:
        /*004c*/ 	.word	0x00000000
        /*0050*/ 	.short	0x0004
        /*0052*/ 	.short	0x0020
        /*0054*/ 	.byte	0x00, 0xf5, 0x21, 0x00


	//----- nvinfo : EIATTR_KPARAM_INFO
	.align		4
.L_91:
        /*0058*/ 	.byte	0x04, 0x17
        /*005a*/ 	.short	(.L_93 - .L_92)
.L_92:
        /*005c*/ 	.word	0x00000000
        /*0060*/ 	.short	0x0003
        /*0062*/ 	.short	0x0018
        /*0064*/ 	.byte	0x00, 0xf5, 0x21, 0x00


	//----- nvinfo : EIATTR_KPARAM_INFO
	.align		4
.L_93:
        /*0068*/ 	.byte	0x04, 0x17
        /*006a*/ 	.short	(.L_95 - .L_94)
.L_94:
        /*006c*/ 	.word	0x00000000
        /*0070*/ 	.short	0x0002
        /*0072*/ 	.short	0x0010
        /*0074*/ 	.byte	0x00, 0xf5, 0x21, 0x00


	//----- nvinfo : EIATTR_KPARAM_INFO
	.align		4
.L_95:
        /*0078*/ 	.byte	0x04, 0x17
        /*007a*/ 	.short	(.L_97 - .L_96)
.L_96:
        /*007c*/ 	.word	0x00000000
        /*0080*/ 	.short	0x0001
        /*0082*/ 	.short	0x0008
        /*0084*/ 	.byte	0x00, 0xf5, 0x21, 0x00


	//----- nvinfo : EIATTR_KPARAM_INFO
	.align		4
.L_97:
        /*0088*/ 	.byte	0x04, 0x17
        /*008a*/ 	.short	(.L_99 - .L_98)
.L_98:
        /*008c*/ 	.word	0x00000000
        /*0090*/ 	.short	0x0000
        /*0092*/ 	.short	0x0000
        /*0094*/ 	.byte	0x00, 0xf5, 0x21, 0x00


	//----- nvinfo : EIATTR_SPARSE_MMA_MASK
	.align		4
.L_99:
        /*0098*/ 	.byte	0x03, 0x50
        /*009a*/ 	.short	0x0000


	//----- nvinfo : EIATTR_MAXREG_COUNT
	.align		4
        /*009c*/ 	.byte	0x03, 0x1b
        /*009e*/ 	.short	0x00ff


	//----- nvinfo : EIATTR_MERCURY_ISA_VERSION
	.align		4
        /*00a0*/ 	.byte	0x03, 0x5f
        /*00a2*/ 	.short	0x0101


	//----- nvinfo : EIATTR_VRC_CTA_INIT_COUNT
	.align		4
        /*00a4*/ 	.byte	0x02, 0x4a
	.zero		1
	.zero		1


	//----- nvinfo : EIATTR_EXIT_INSTR_OFFSETS
	.align		4
        /*00a8*/ 	.byte	0x04, 0x1c
        /*00aa*/ 	.short	(.L_101 - .L_100)


	//   ....[0]....
.L_100:
        /*00ac*/ 	.word	0x000004a0


	//----- nvinfo : EIATTR_CBANK_PARAM_SIZE
	.align		4
.L_101:
        /*00b0*/ 	.byte	0x03, 0x19
        /*00b2*/ 	.short	0x0048


	//----- nvinfo : EIATTR_PARAM_CBANK
	.align		4
        /*00b4*/ 	.byte	0x04, 0x0a
        /*00b6*/ 	.short	(.L_103 - .L_102)
	.align		4
.L_102:
        /*00b8*/ 	.word	index@(.nv.constant0._Z28rectify_phase_and_belief_mapPfPsS_S_PiS1_S_S0_S_)
        /*00bc*/ 	.short	0x0380
        /*00be*/ 	.short	0x0048


	//----- nvinfo : EIATTR_SW_WAR
	.align		4
.L_103:
        /*00c0*/ 	.byte	0x04, 0x36
        /*00c2*/ 	.short	(.L_105 - .L_104)
.L_104:
        /*00c4*/ 	.word	0x00000008
.L_105:


//--------------------- .nv.info._Z13rectify_phasePfS_S_PiS0_S_S_ --------------------------
	.section	.nv.info._Z13rectify_phasePfS_S_PiS0_S_S_,"",@"SHT_CUDA_INFO"
	.sectionflags	@""
	.align	4


	//----- nvinfo : EIATTR_CUDA_API_VERSION
	.align		4
        /*0000*/ 	.byte	0x04, 0x37
        /*0002*/ 	.short	(.L_107 - .L_106)
.L_106:
        /*0004*/ 	.word	0x00000082


	//----- nvinfo : EIATTR_KPARAM_INFO
	.align		4
.L_107:
        /*0008*/ 	.byte	0x04, 0x17
        /*000a*/ 	.short	(.L_109 - .L_108)
.L_108:
        /*000c*/ 	.word	0x00000000
        /*0010*/ 	.short	0x0006
        /*0012*/ 	.short	0x0030
        /*0014*/ 	.byte	0x00, 0xf5, 0x21, 0x00


	//----- nvinfo : EIATTR_KPARAM_INFO
	.align		4
.L_109:
        /*0018*/ 	.byte	0x04, 0x17
        /*001a*/ 	.short	(.L_111 - .L_110)
.L_110:
        /*001c*/ 	.word	0x00000000
        /*0020*/ 	.short	0x0005
        /*0022*/ 	.short	0x0028
        /*0024*/ 	.byte	0x00, 0xf5, 0x21, 0x00


	//----- nvinfo : EIATTR_KPARAM_INFO
	.align		4
.L_111:
        /*0028*/ 	.byte	0x04, 0x17
        /*002a*/ 	.short	(.L_113 - .L_112)
.L_112:
        /*002c*/ 	.word	0x00000000
        /*0030*/ 	.short	0x0004
        /*0032*/ 	.short	0x0020
        /*0034*/ 	.byte	0x00, 0xf5, 0x21, 0x00


	//----- nvinfo : EIATTR_KPARAM_INFO
	.align		4
.L_113:
        /*0038*/ 	.byte	0x04, 0x17
        /*003a*/ 	.short	(.L_115 - .L_114)
.L_114:
        /*003c*/ 	.word	0x00000000
        /*0040*/ 	.short	0x0003
        /*0042*/ 	.short	0x0018
        /*0044*/ 	.byte	0x00, 0xf5, 0x21, 0x00


	//----- nvinfo : EIATTR_KPARAM_INFO
	.align		4
.L_115:
        /*0048*/ 	.byte	0x04, 0x17
        /*004a*/ 	.short	(.L_117 - .L_116)
.L_116:
        /*004c*/ 	.word	0x00000000
        /*0050*/ 	.short	0x0002
        /*0052*/ 	.short	0x0010
        /*0054*/ 	.byte	0x00, 0xf5, 0x21, 0x00


	//----- nvinfo : EIATTR_KPARAM_INFO
	.align		4
.L_117:
        /*0058*/ 	.byte	0x04, 0x17
        /*005a*/ 	.short	(.L_119 - .L_118)
.L_118:
        /*005c*/ 	.word	0x00000000
        /*0060*/ 	.short	0x0001
        /*0062*/ 	.short	0x0008
        /*0064*/ 	.byte	0x00, 0xf5, 0x21, 0x00


	//----- nvinfo : EIATTR_KPARAM_INFO
	.align		4
.L_119:
        /*0068*/ 	.byte	0x04, 0x17
        /*006a*/ 	.short	(.L_121 - .L_120)
.L_120:
        /*006c*/ 	.word	0x00000000
        /*0070*/ 	.short	0x0000
        /*0072*/ 	.short	0x0000
        /*0074*/ 	.byte	0x00, 0xf5, 0x21, 0x00


	//----- nvinfo : EIATTR_SPARSE_MMA_MASK
	.align		4
.L_121:
        /*0078*/ 	.byte	0x03, 0x50
        /*007a*/ 	.short	0x0000


	//----- nvinfo : EIATTR_MAXREG_COUNT
	.align		4
        /*007c*/ 	.byte	0x03, 0x1b
        /*007e*/ 	.short	0x00ff


	//----- nvinfo : EIATTR_MERCURY_ISA_VERSION
	.align		4
        /*0080*/ 	.byte	0x03, 0x5f
        /*0082*/ 	.short	0x0101


	//----- nvinfo : EIATTR_VRC_CTA_INIT_COUNT
	.align		4
        /*0084*/ 	.byte	0x02, 0x4a
	.zero		1
	.zero		1


	//----- nvinfo : EIATTR_EXIT_INSTR_OFFSETS
	.align		4
        /*0088*/ 	.byte	0x04, 0x1c
        /*008a*/ 	.short	(.L_123 - .L_122)


	//   ....[0]....
.L_122:
        /*008c*/ 	.word	0x00000360


	//----- nvinfo : EIATTR_CBANK_PARAM_SIZE
	.align		4
.L_123:
        /*0090*/ 	.byte	0x03, 0x19
        /*0092*/ 	.short	0x0038


	//----- nvinfo : EIATTR_PARAM_CBANK
	.align		4
        /*0094*/ 	.byte	0x04, 0x0a
        /*0096*/ 	.short	(.L_125 - .L_124)
	.align		4
.L_124:
        /*0098*/ 	.word	index@(.nv.constant0._Z13rectify_phasePfS_S_PiS0_S_S_)
        /*009c*/ 	.short	0x0380
        /*009e*/ 	.short	0x0038


	//----- nvinfo : EIATTR_SW_WAR
	.align		4
.L_125:
        /*00a0*/ 	.byte	0x04, 0x36
        /*00a2*/ 	.short	(.L_127 - .L_126)
.L_126:
        /*00a4*/ 	.word	0x00000008
.L_127:


//--------------------- .nv.info._Z23get_dmap_from_index_mapPfPiS0_S_S_S_S_S_S_S_PsS1_S_ --------------------------
	.section	.nv.info._Z23get_dmap_from_index_mapPfPiS0_S_S_S_S_S_S_S_PsS1_S_,"",@"SHT_CUDA_INFO"
	.sectionflags	@""
	.align	4


	//----- nvinfo : EIATTR_CUDA_API_VERSION
	.align		4
        /*0000*/ 	.byte	0x04, 0x37
        /*0002*/ 	.short	(.L_129 - .L_128)
.L_128:
        /*0004*/ 	.word	0x00000082


	//----- nvinfo : EIATTR_KPARAM_INFO
	.align		4
.L_129:
        /*0008*/ 	.byte	0x04, 0x17
        /*000a*/ 	.short	(.L_131 - .L_130)
.L_130:
        /*000c*/ 	.word	0x00000000
        /*0010*/ 	.short	0x000c
        /*0012*/ 	.short	0x0060
        /*0014*/ 	.byte	0x00, 0xf5, 0x21, 0x00


	//----- nvinfo : EIATTR_KPARAM_INFO
	.align		4
.L_131:
        /*0018*/ 	.byte	0x04, 0x17
        /*001a*/ 	.short	(.L_133 - .L_132)
.L_132:
        /*001c*/ 	.word	0x00000000
        /*0020*/ 	.short	0x000b
        /*0022*/ 	.short	0x0058
        /*0024*/ 	.byte	0x00, 0xf5, 0x21, 0x00


	//----- nvinfo : EIATTR_KPARAM_INFO
	.align		4
.L_133:
        /*0028*/ 	.byte	0x04, 0x17
        /*002a*/ 	.short	(.L_135 - .L_134)
.L_134:
        /*002c*/ 	.word	0x00000000
        /*0030*/ 	.short	0x000a
        /*0032*/ 	.short	0x0050
        /*0034*/ 	.byte	0x00, 0xf5, 0x21, 0x00


	//----- nvinfo : EIATTR_KPARAM_INFO
	.align		4
.L_135:
        /*0038*/ 	.byte	0x04, 0x17
        /*003a*/ 	.short	(.L_137 - .L_136)
.L_136:
        /*003c*/ 	.word	0x00000000
        /*0040*/ 	.short	0x0009
        /*0042*/ 	.short	0x0048
        /*0044*/ 	.byte	0x00, 0xf5, 0x21, 0x00


	//----- nvinfo : EIATTR_KPARAM_INFO
	.align		4
.L_137:
        /*0048*/ 	.byte	0x04, 0x17
        /*004a*/ 	.short	(.L_139 - .L_138)
.L_138:
        /*004c*/ 	.word	0x00000000
        /*0050*/ 	.short	0x0008
        /*0052*/ 	.short	0x0040
        /*0054*/ 	.byte	0x00, 0xf5, 0x21, 0x00


	//----- nvinfo : EIATTR_KPARAM_INFO
	.align		4
.L_139:
        /*0058*/ 	.byte	0x04, 0x17
        /*005a*/ 	.short	(.L_141 - .L_140)
.L_140:
        /*005c*/ 	.word	0x00000000
        /*0060*/ 	.short	0x0007
        /*0062*/ 	.short	0x0038
        /*0064*/ 	.byte	0x00, 0xf5, 0x21, 0x00


	//----- nvinfo : EIATTR_KPARAM_INFO
	.align		4
.L_141:
        /*0068*/ 	.byte	0x04, 0x17
        /*006a*/ 	.short	(.L_143 - .L_142)
.L_142:
        /*006c*/ 	.word	0x00000000
        /*0070*/ 	.short	0x0006
        /*0072*/ 	.short	0x0030
        /*0074*/ 	.byte	0x00, 0xf5, 0x21, 0x00


	//----- nvinfo : EIATTR_KPARAM_INFO
	.align		4
.L_143:
        /*0078*/ 	.byte	0x04, 0x17
        /*007a*/ 	.short	(.L_145 - .L_144)
.L_144:
        /*007c*/ 	.word	0x00000000
        /*0080*/ 	.short	0x0005
        /*0082*/ 	.short	0x0028
        /*0084*/ 	.byte	0x00, 0xf5, 0x21, 0x00


	//----- nvinfo : EIATTR_KPARAM_INFO
	.align		4
.L_145:
        /*0088*/ 	.byte	0x04, 0x17
        /*008a*/ 	.short	(.L_147 - .L_146)
.L_146:
        /*008c*/ 	.word	0x00000000
        /*0090*/ 	.short	0x0004
        /*0092*/ 	.short	0x0020
        /*0094*/ 	.byte	0x00, 0xf5, 0x21, 0x00


	//----- nvinfo : EIATTR_KPARAM_INFO
	.align		4
.L_147:
        /*0098*/ 	.byte	0x04, 0x17
        /*009a*/ 	.short	(.L_149 - .L_148)
.L_148:
        /*009c*/ 	.word	0x00000000
        /*00a0*/ 	.short	0x0003
        /*00a2*/ 	.short	0x0018
        /*00a4*/ 	.byte	0x00, 0xf5, 0x21, 0x00


	//----- nvinfo : EIATTR_KPARAM_INFO
	.align		4
.L_149:
        /*00a8*/ 	.byte	0x04, 0x17
        /*00aa*/ 	.short	(.L_151 - .L_150)
.L_150:
        /*00ac*/ 	.word	0x00000000
        /*00b0*/ 	.short	0x0002
        /*00b2*/ 	.short	0x0010
        /*00b4*/ 	.byte	0x00, 0xf5, 0x21, 0x00


	//----- nvinfo : EIATTR_KPARAM_INFO
	.align		4
.L_151:
        /*00b8*/ 	.byte	0x04, 0x17
        /*00ba*/ 	.short	(.L_153 - .L_152)
.L_152:
        /*00bc*/ 	.word	0x00000000
        /*00c0*/ 	.short	0x0001
        /*00c2*/ 	.short	0x0008
        /*00c4*/ 	.byte	0x00, 0xf5, 0x21, 0x00


	//----- nvinfo : EIATTR_KPARAM_INFO
	.align		4
.L_153:
        /*00c8*/ 	.byte	0x04, 0x17
        /*00ca*/ 	.short	(.L_155 - .L_154)
.L_154:
        /*00cc*/ 	.word	0x00000000
        /*00d0*/ 	.short	0x0000
        /*00d2*/ 	.short	0x0000
        /*00d4*/ 	.byte	0x00, 0xf5, 0x21, 0x00


	//----- nvinfo : EIATTR_SPARSE_MMA_MASK
	.align		4
.L_155:
        /*00d8*/ 	.byte	0x03, 0x50
        /*00da*/ 	.short	0x0000


	//----- nvinfo : EIATTR_MAXREG_COUNT
	.align		4
        /*00dc*/ 	.byte	0x03, 0x1b
        /*00de*/ 	.short	0x00ff


	//----- nvinfo : EIATTR_MERCURY_ISA_VERSION
	.align		4
        /*00e0*/ 	.byte	0x03, 0x5f
        /*00e2*/ 	.short	0x0101


	//----- nvinfo : EIATTR_VRC_CTA_INIT_COUNT
	.align		4
        /*00e4*/ 	.byte	0x02, 0x4a
	.zero		1
	.zero		1


	//----- nvinfo : EIATTR_EXIT_INSTR_OFFSETS
	.align		4
        /*00e8*/ 	.byte	0x04, 0x1c
        /*00ea*/ 	.short	(.L_157 - .L_156)


	//   ....[0]....
.L_156:
        /*00ec*/ 	.word	0x000004e0


	//   ....[1]....
        /*00f0*/ 	.word	0x00003f50


	//----- nvinfo : EIATTR_CRS_STACK_SIZE
	.align		4
.L_157:
        /*00f4*/ 	.byte	0x04, 0x1e
        /*00f6*/ 	.short	(.L_159 - .L_158)
.L_158:
        /*00f8*/ 	.word	0x00000000


	//----- nvinfo : EIATTR_CBANK_PARAM_SIZE
	.align		4
.L_159:
        /*00fc*/ 	.byte	0x03, 0x19
        /*00fe*/ 	.short	0x0068


	//----- nvinfo : EIATTR_PARAM_CBANK
	.align		4
        /*0100*/ 	.byte	0x04, 0x0a
        /*0102*/ 	.short	(.L_161 - .L_160)
	.align		4
.L_160:
        /*0104*/ 	.word	index@(.nv.constant0._Z23get_dmap_from_index_mapPfPiS0_S_S_S_S_S_S_S_PsS1_S_)
        /*0108*/ 	.short	0x0380
        /*010a*/ 	.short	0x0068


	//----- nvinfo : EIATTR_SW_WAR
	.align		4
.L_161:
        /*010c*/ 	.byte	0x04, 0x36
        /*010e*/ 	.short	(.L_163 - .L_162)
.L_162:
        /*0110*/ 	.word	0x00000008
.L_163:


//--------------------- .nv.info._Z16depth_avg_filterPfPiS0_S0_S_ --------------------------
	.section	.nv.info._Z16depth_avg_filterPfPiS0_S0_S_,"",@"SHT_CUDA_INFO"
	.sectionflags	@""
	.align	4


	//----- nvinfo : EIATTR_CUDA_API_VERSION
	.align		4
        /*0000*/ 	.byte	0x04, 0x37
        /*0002*/ 	.short	(.L_165 - .L_164)
.L_164:
        /*0004*/ 	.word	0x00000082


	//----- nvinfo : EIATTR_KPARAM_INFO
	.align		4
.L_165:
        /*0008*/ 	.byte	0x04, 0x17
        /*000a*/ 	.short	(.L_167 - .L_166)
.L_166:
        /*000c*/ 	.word	0x00000000
        /*0010*/ 	.short	0x0004
        /*0012*/ 	.short	0x0020
        /*0014*/ 	.byte	0x00, 0xf5, 0x21, 0x00


	//----- nvinfo : EIATTR_KPARAM_INFO
	.align		4
.L_167:
        /*0018*/ 	.byte	0x04, 0x17
        /*001a*/ 	.short	(.L_169 - .L_168)
.L_168:
        /*001c*/ 	.word	0x00000000
        /*0020*/ 	.short	0x0003
        /*0022*/ 	.short	0x0018
        /*0024*/ 	.byte	0x00, 0xf5, 0x21, 0x00


	//----- nvinfo : EIATTR_KPARAM_INFO
	.align		4
.L_169:
        /*0028*/ 	.byte	0x04, 0x17
        /*002a*/ 	.short	(.L_171 - .L_170)
.L_170:
        /*002c*/ 	.word	0x00000000
        /*0030*/ 	.short	0x0002
        /*0032*/ 	.short	0x0010
        /*0034*/ 	.byte	0x00, 0xf5, 0x21, 0x00


	//----- nvinfo : EIATTR_KPARAM_INFO
	.align		4
.L_171:
        /*0038*/ 	.byte	0x04, 0x17
        /*003a*/ 	.short	(.L_173 - .L_172)
.L_172:
        /*003c*/ 	.word	0x00000000
        /*0040*/ 	.short	0x0001
        /*0042*/ 	.short	0x0008
        /*0044*/ 	.byte	0x00, 0xf5, 0x21, 0x00


	//----- nvinfo : EIATTR_KPARAM_INFO
	.align		4
.L_173:
        /*0048*/ 	.byte	0x04, 0x17
        /*004a*/ 	.short	(.L_175 - .L_174)
.L_174:
        /*004c*/ 	.word	0x00000000
        /*0050*/ 	.short	0x0000
        /*0052*/ 	.short	0x0000
        /*0054*/ 	.byte	0x00, 0xf5, 0x21, 0x00


	//----- nvinfo : EIATTR_SPARSE_MMA_MASK
	.align		4
.L_175:
        /*0058*/ 	.byte	0x03, 0x50
        /*005a*/ 	.short	0x0000


	//----- nvinfo : EIATTR_MAXREG_COUNT
	.align		4
        /*005c*/ 	.byte	0x03, 0x1b
        /*005e*/ 	.short	0x00ff


	//----- nvinfo : EIATTR_NUM_BARRIERS
	.align		4
        /*0060*/ 	.byte	0x02, 0x4c
        /*0062*/ 	.byte	0x01
	.zero		1


	//----- nvinfo : EIATTR_MERCURY_ISA_VERSION
	.align		4
        /*0064*/ 	.byte	0x03, 0x5f
        /*0066*/ 	.short	0x0101


	//----- nvinfo : EIATTR_VRC_CTA_INIT_COUNT
	.align		4
        /*0068*/ 	.byte	0x02, 0x4a
	.zero		1
	.zero		1


	//----- nvinfo : EIATTR_EXIT_INSTR_OFFSETS
	.align		4
        /*006c*/ 	.byte	0x04, 0x1c
        /*006e*/ 	.short	(.L_177 - .L_176)


	//   ....[0]....
.L_176:
        /*0070*/ 	.word	0x000000c0


	//   ....[1]....
        /*0074*/ 	.word	0x00000880


	//   ....[2]....
        /*0078*/ 	.word	0x00000af0


	//----- nvinfo : EIATTR_CRS_STACK_SIZE
	.align		4
.L_177:
        /*007c*/ 	.byte	0x04, 0x1e
        /*007e*/ 	.short	(.L_179 - .L_178)
.L_178:
        /*0080*/ 	.word	0x00000000


	//----- nvinfo : EIATTR_CBANK_PARAM_SIZE
	.align		4
.L_179:
        /*0084*/ 	.byte	0x03, 0x19
        /*0086*/ 	.short	0x0028


	//----- nvinfo : EIATTR_PARAM_CBANK
	.align		4
        /*0088*/ 	.byte	0x04, 0x0a
        /*008a*/ 	.short	(.L_181 - .L_180)
	.align		4
.L_180:
        /*008c*/ 	.word	index@(.nv.constant0._Z16depth_avg_filterPfPiS0_S0_S_)
        /*0090*/ 	.short	0x0380
        /*0092*/ 	.short	0x0028


	//----- nvinfo : EIATTR_SW_WAR
	.align		4
.L_181:
        /*0094*/ 	.byte	0x04, 0x36
        /*0096*/ 	.short	(.L_183 - .L_182)
.L_182:
        /*0098*/ 	.word	0x00000008
.L_183:


//--------------------- .nv.info._Z12depth_filterPfS_PiS0_S_S_S0_ --------------------------
	.section	.nv.info._Z12depth_filterPfS_PiS0_S_S_S0_,"",@"SHT_CUDA_INFO"
	.sectionflags	@""
	.align	4


	//----- nvinfo : EIATTR_CUDA_API_VERSION
	.align		4
        /*0000*/ 	.byte	0x04, 0x37
        /*0002*/ 	.short	(.L_185 - .L_184)
.L_184:
        /*0004*/ 	.word	0x00000082


	//----- nvinfo : EIATTR_KPARAM_INFO
	.align		4
.L_185:
        /*0008*/ 	.byte	0x04, 0x17
        /*000a*/ 	.short	(.L_187 - .L_186)
.L_186:
        /*000c*/ 	.word	0x00000000
        /*0010*/ 	.short	0x0006
        /*0012*/ 	.short	0x0030
        /*0014*/ 	.byte	0x00, 0xf5, 0x21, 0x00


	//----- nvinfo : EIATTR_KPARAM_INFO
	.align		4
.L_187:
        /*0018*/ 	.byte	0x04, 0x17
        /*001a*/ 	.short	(.L_189 - .L_188)
.L_188:
        /*001c*/ 	.word	0x00000000
        /*0020*/ 	.short	0x0005
        /*0022*/ 	.short	0x0028
        /*0024*/ 	.byte	0x00, 0xf5, 0x21, 0x00


	//----- nvinfo : EIATTR_KPARAM_INFO
	.align		4
.L_189:
        /*0028*/ 	.byte	0x04, 0x17
        /*002a*/ 	.short	(.L_191 - .L_190)
.L_190:
        /*002c*/ 	.word	0x00000000
        /*0030*/ 	.short	0x0004
        /*0032*/ 	.short	0x0020
        /*0034*/ 	.byte	0x00, 0xf5, 0x21, 0x00


	//----- nvinfo : EIATTR_KPARAM_INFO
	.align		4
.L_191:
        /*0038*/ 	.byte	0x04, 0x17
        /*003a*/ 	.short	(.L_193 - .L_192)
.L_192:
        /*003c*/ 	.word	0x00000000
        /*0040*/ 	.short	0x0003
        /*0042*/ 	.short	0x0018
        /*0044*/ 	.byte	0x00, 0xf5, 0x21, 0x00


	//----- nvinfo : EIATTR_KPARAM_INFO
	.align		4
.L_193:
        /*0048*/ 	.byte	0x04, 0x17
        /*004a*/ 	.short	(.L_195 - .L_194)
.L_194:
        /*004c*/ 	.word	0x00000000
        /*0050*/ 	.short	0x0002
        /*0052*/ 	.short	0x0010
        /*0054*/ 	.byte	0x00, 0xf5, 0x21, 0x00


	//----- nvinfo : EIATTR_KPARAM_INFO
	.align		4
.L_195:
        /*0058*/ 	.byte	0x04, 0x17
        /*005a*/ 	.short	(.L_197 - .L_196)
.L_196:
        /*005c*/ 	.word	0x00000000
        /*0060*/ 	.short	0x0001
        /*0062*/ 	.short	0x0008
        /*0064*/ 	.byte	0x00, 0xf5, 0x21, 0x00


	//----- nvinfo : EIATTR_KPARAM_INFO
	.align		4
.L_197:
        /*0068*/ 	.byte	0x04, 0x17
        /*006a*/ 	.short	(.L_199 - .L_198)
.L_198:
        /*006c*/ 	.word	0x00000000
        /*0070*/ 	.short	0x0000
        /*0072*/ 	.short	0x0000
        /*0074*/ 	.byte	0x00, 0xf5, 0x21, 0x00


	//----- nvinfo : EIATTR_SPARSE_MMA_MASK
	.align		4
.L_199:
        /*0078*/ 	.byte	0x03, 0x50
        /*007a*/ 	.short	0x0000


	//----- nvinfo : EIATTR_MAXREG_COUNT
	.align		4
        /*007c*/ 	.byte	0x03, 0x1b
        /*007e*/ 	.short	0x00ff


	//----- nvinfo : EIATTR_MERCURY_ISA_VERSION
	.align		4
        /*0080*/ 	.byte	0x03, 0x5f
        /*0082*/ 	.short	0x0101


	//----- nvinfo : EIATTR_VRC_CTA_INIT_COUNT
	.align		4
        /*0084*/ 	.byte	0x02, 0x4a
	.zero		1
	.zero		1


	//----- nvinfo : EIATTR_EXIT_INSTR_OFFSETS
	.align		4
        /*0088*/ 	.byte	0x04, 0x1c
        /*008a*/ 	.short	(.L_201 - .L_200)


	//   ....[0]....
.L_200:
        /*008c*/ 	.word	0x00000140


	//   ....[1]....
        /*0090*/ 	.word	0x00000d50


	//   ....[2]....
        /*0094*/ 	.word	0x00000d90


	//----- nvinfo : EIATTR_CRS_STACK_SIZE
	.align		4
.L_201:
        /*0098*/ 	.byte	0x04, 0x1e
        /*009a*/ 	.short	(.L_203 - .L_202)
.L_202:
        /*009c*/ 	.word	0x00000000


	//----- nvinfo : EIATTR_CBANK_PARAM_SIZE
	.align		4
.L_203:
        /*00a0*/ 	.byte	0x03, 0x19
        /*00a2*/ 	.short	0x0038


	//----- nvinfo : EIATTR_PARAM_CBANK
	.align		4
        /*00a4*/ 	.byte	0x04, 0x0a
        /*00a6*/ 	.short	(.L_205 - .L_204)
	.align		4
.L_204:
        /*00a8*/ 	.word	index@(.nv.constant0._Z12depth_filterPfS_PiS0_S_S_S0_)
        /*00ac*/ 	.short	0x0380
        /*00ae*/ 	.short	0x0038


	//----- nvinfo : EIATTR_SW_WAR
	.align		4
.L_205:
        /*00b0*/ 	.byte	0x04, 0x36
        /*00b2*/ 	.short	(.L_207 - .L_206)
.L_206:
        /*00b4*/ 	.word	0x00000008
.L_207:


//--------------------- .nv.info._Z18phase_shift_decodePhPiS0_PfPsS0_ --------------------------
	.section	.nv.info._Z18phase_shift_decodePhPiS0_PfPsS0_,"",@"SHT_CUDA_INFO"
	.sectionflags	@""
	.align	4


	//----- nvinfo : EIATTR_CUDA_API_VERSION
	.align		4
        /*0000*/ 	.byte	0x04, 0x37
        /*0002*/ 	.short	(.L_209 - .L_208)
.L_208:
        /*0004*/ 	.word	0x00000082


	//----- nvinfo : EIATTR_KPARAM_INFO
	.align		4
.L_209:
        /*0008*/ 	.byte	0x04, 0x17
        /*000a*/ 	.short	(.L_211 - .L_210)
.L_210:
        /*000c*/ 	.word	0x00000000
        /*0010*/ 	.short	0x0005
        /*0012*/ 	.short	0x0028
        /*0014*/ 	.byte	0x00, 0xf5, 0x21, 0x00


	//----- nvinfo : EIATTR_KPARAM_INFO
	.align		4
.L_211:
        /*0018*/ 	.byte	0x04, 0x17
        /*001a*/ 	.short	(.L_213 - .L_212)
.L_212:
        /*001c*/ 	.word	0x00000000
        /*0020*/ 	.short	0x0004
        /*0022*/ 	.short	0x0020
        /*0024*/ 	.byte	0x00, 0xf5, 0x21, 0x00


	//----- nvinfo : EIATTR_KPARAM_INFO
	.align		4
.L_213:
        /*0028*/ 	.byte	0x04, 0x17
        /*002a*/ 	.short	(.L_215 - .L_214)
.L_214:
        /*002c*/ 	.word	0x00000000
        /*0030*/ 	.short	0x0003
        /*0032*/ 	.short	0x0018
        /*0034*/ 	.byte	0x00, 0xf5, 0x21, 0x00


	//----- nvinfo : EIATTR_KPARAM_INFO
	.align		4
.L_215:
        /*0038*/ 	.byte	0x04, 0x17
        /*003a*/ 	.short	(.L_217 - .L_216)
.L_216:
        /*003c*/ 	.word	0x00000000
        /*0040*/ 	.short	0x0002
        /*0042*/ 	.short	0x0010
        /*0044*/ 	.byte	0x00, 0xf5, 0x21, 0x00


	//----- nvinfo : EIATTR_KPARAM_INFO
	.align		4
.L_217:
        /*0048*/ 	.byte	0x04, 0x17
        /*004a*/ 	.short	(.L_219 - .L_218)
.L_218:
        /*004c*/ 	.word	0x00000000
        /*0050*/ 	.short	0x0001
        /*0052*/ 	.short	0x0008
        /*0054*/ 	.byte	0x00, 0xf5, 0x21, 0x00


	//----- nvinfo : EIATTR_KPARAM_INFO
	.align		4
.L_219:
        /*0058*/ 	.byte	0x04, 0x17
        /*005a*/ 	.short	(.L_221 - .L_220)
.L_220:
        /*005c*/ 	.word	0x00000000
        /*0060*/ 	.short	0x0000
        /*0062*/ 	.short	0x0000
        /*0064*/ 	.byte	0x00, 0xf5, 0x21, 0x00


	//----- nvinfo : EIATTR_SPARSE_MMA_MASK
	.align		4
.L_221:
        /*0068*/ 	.byte	0x03, 0x50
        /*006a*/ 	.short	0x0000


	//----- nvinfo : EIATTR_MAXREG_COUNT
	.align		4
        /*006c*/ 	.byte	0x03, 0x1b
        /*006e*/ 	.short	0x00ff


	//----- nvinfo : EIATTR_MERCURY_ISA_VERSION
	.align		4
        /*0070*/ 	.byte	0x03, 0x5f
        /*0072*/ 	.short	0x0101


	//----- nvinfo : EIATTR_VRC_CTA_INIT_COUNT
	.align		4
        /*0074*/ 	.byte	0x02, 0x4a
	.zero		1
	.zero		1


	//----- nvinfo : EIATTR_EXIT_INSTR_OFFSETS
	.align		4
        /*0078*/ 	.byte	0x04, 0x1c
        /*007a*/ 	.short	(.L_223 - .L_222)


	//   ....[0]....
.L_222:
        /*007c*/ 	.word	0x000000f0


	//   ....[1]....
        /*0080*/ 	.word	0x00000330


	//   ....[2]....
        /*0084*/ 	.word	0x000008a0


	//----- nvinfo : EIATTR_CRS_STACK_SIZE
	.align		4
.L_223:
        /*0088*/ 	.byte	0x04, 0x1e
        /*008a*/ 	.short	(.L_225 - .L_224)
.L_224:
        /*008c*/ 	.word	0x00000000


	//----- nvinfo : EIATTR_CBANK_PARAM_SIZE
	.align		4
.L_225:
        /*0090*/ 	.byte	0x03, 0x19
        /*0092*/ 	.short	0x0030


	//----- nvinfo : EIATTR_PARAM_CBANK
	.align		4
        /*0094*/ 	.byte	0x04, 0x0a
        /*0096*/ 	.short	(.L_227 - .L_226)
	.align		4
.L_226:
        /*0098*/ 	.word	index@(.nv.constant0._Z18phase_shift_decodePhPiS0_PfPsS0_)
        /*009c*/ 	.short	0x0380
        /*009e*/ 	.short	0x0030


	//----- nvinfo : EIATTR_SW_WAR
	.align		4
.L_227:
        /*00a0*/ 	.byte	0x04, 0x36
        /*00a2*/ 	.short	(.L_229 - .L_228)
.L_228:
        /*00a4*/ 	.word	0x00000008
.L_229:


//--------------------- .nv.info._Z11gray_decodePhS_S_S_PiS0_S0_PsS0_ --------------------------
	.section	.nv.info._Z11gray_decodePhS_S_S_PiS0_S0_PsS0_,"",@"SHT_CUDA_INFO"
	.sectionflags	@""
	.align	4


	//----- nvinfo : EIATTR_CUDA_API_VERSION
	.align		4
        /*0000*/ 	.byte	0x04, 0x37
        /*0002*/ 	.short	(.L_231 - .L_230)
.L_230:
        /*0004*/ 	.word	0x00000082


	//----- nvinfo : EIATTR_KPARAM_INFO
	.align		4
.L_231:
        /*0008*/ 	.byte	0x04, 0x17
        /*000a*/ 	.short	(.L_233 - .L_232)
.L_232:
        /*000c*/ 	.word	0x00000000
        /*0010*/ 	.short	0x0008
        /*0012*/ 	.short	0x0040
        /*0014*/ 	.byte	0x00, 0xf5, 0x21, 0x00


	//----- nvinfo : EIATTR_KPARAM_INFO
	.align		4
.L_233:
        /*0018*/ 	.byte	0x04, 0x17
        /*001a*/ 	.short	(.L_235 - .L_234)
.L_234:
        /*001c*/ 	.word	0x00000000
        /*0020*/ 	.short	0x0007
        /*0022*/ 	.short	0x0038
        /*0024*/ 	.byte	0x00, 0xf5, 0x21, 0x00


	//----- nvinfo : EIATTR_KPARAM_INFO
	.align		4
.L_235:
        /*0028*/ 	.byte	0x04, 0x17
        /*002a*/ 	.short	(.L_237 - .L_236)
.L_236:
        /*002c*/ 	.word	0x00000000
        /*0030*/ 	.short	0x0006
        /*0032*/ 	.short	0x0030
        /*0034*/ 	.byte	0x00, 0xf5, 0x21, 0x00


	//----- nvinfo : EIATTR_KPARAM_INFO
	.align		4
.L_237:
        /*0038*/ 	.byte	0x04, 0x17
        /*003a*/ 	.short	(.L_239 - .L_238)
.L_238:
        /*003c*/ 	.word	0x00000000
        /*0040*/ 	.short	0x0005
        /*0042*/ 	.short	0x0028
        /*0044*/ 	.byte	0x00, 0xf5, 0x21, 0x00


	//----- nvinfo : EIATTR_KPARAM_INFO
	.align		4
.L_239:
        /*0048*/ 	.byte	0x04, 0x17
        /*004a*/ 	.short	(.L_241 - .L_240)
.L_240:
        /*004c*/ 	.word	0x00000000
        /*0050*/ 	.short	0x0004
        /*0052*/ 	.short	0x0020
        /*0054*/ 	.byte	0x00, 0xf5, 0x21, 0x00


	//----- nvinfo : EIATTR_KPARAM_INFO
	.align		4
.L_241:
        /*0058*/ 	.byte	0x04, 0x17
        /*005a*/ 	.short	(.L_243 - .L_242)
.L_242:
        /*005c*/ 	.word	0x00000000
        /*0060*/ 	.short	0x0003
        /*0062*/ 	.short	0x0018
        /*0064*/ 	.byte	0x00, 0xf5, 0x21, 0x00


	//----- nvinfo : EIATTR_KPARAM_INFO
	.align		4
.L_243:
        /*0068*/ 	.byte	0x04, 0x17
        /*006a*/ 	.short	(.L_245 - .L_244)
.L_244:
        /*006c*/ 	.word	0x00000000
        /*0070*/ 	.short	0x0002
        /*0072*/ 	.short	0x0010
        /*0074*/ 	.byte	0x00, 0xf5, 0x21, 0x00


	//----- nvinfo : EIATTR_KPARAM_INFO
	.align		4
.L_245:
        /*0078*/ 	.byte	0x04, 0x17
        /*007a*/ 	.short	(.L_247 - .L_246)
.L_246:
        /*007c*/ 	.word	0x00000000
        /*0080*/ 	.short	0x0001
        /*0082*/ 	.short	0x0008
        /*0084*/ 	.byte	0x00, 0xf5, 0x21, 0x00


	//----- nvinfo : EIATTR_KPARAM_INFO
	.align		4
.L_247:
        /*0088*/ 	.byte	0x04, 0x17
        /*008a*/ 	.short	(.L_249 - .L_248)
.L_248:
        /*008c*/ 	.word	0x00000000
        /*0090*/ 	.short	0x0000
        /*0092*/ 	.short	0x0000
        /*0094*/ 	.byte	0x00, 0xf5, 0x21, 0x00


	//----- nvinfo : EIATTR_SPARSE_MMA_MASK
	.align		4
.L_249:
        /*0098*/ 	.byte	0x03, 0x50
        /*009a*/ 	.short	0x0000


	//----- nvinfo : EIATTR_MAXREG_COUNT
	.align		4
        /*009c*/ 	.byte	0x03, 0x1b
        /*009e*/ 	.short	0x00ff


	//----- nvinfo : EIATTR_MERCURY_ISA_VERSION
	.align		4
        /*00a0*/ 	.byte	0x03, 0x5f
        /*00a2*/ 	.short	0x0101


	//----- nvinfo : EIATTR_VRC_CTA_INIT_COUNT
	.align		4
        /*00a4*/ 	.byte	0x02, 0x4a
	.zero		1
	.zero		1


	//----- nvinfo : EIATTR_EXIT_INSTR_OFFSETS
	.align		4
        /*00a8*/ 	.byte	0x04, 0x1c
        /*00aa*/ 	.short	(.L_251 - .L_250)


	//   ....[0]....
.L_250:
        /*00ac*/ 	.word	0x00000110


	//   ....[1]....
        /*00b0*/ 	.word	0x000001d0


	//   ....[2]....
        /*00b4*/ 	.word	0x00000370


	//   ....[3]....
        /*00b8*/ 	.word	0x00000430


	//----- nvinfo : EIATTR_CRS_STACK_SIZE
	.align		4
.L_251:
        /*00bc*/ 	.byte	0x04, 0x1e
        /*00be*/ 	.short	(.L_253 - .L_252)
.L_252:
        /*00c0*/ 	.word	0x00000000


	//----- nvinfo : EIATTR_CBANK_PARAM_SIZE
	.align		4
.L_253:
        /*00c4*/ 	.byte	0x03, 0x19
        /*00c6*/ 	.short	0x0048


	//----- nvinfo : EIATTR_PARAM_CBANK
	.align		4
        /*00c8*/ 	.byte	0x04, 0x0a
        /*00ca*/ 	.short	(.L_255 - .L_254)
	.align		4
.L_254:
        /*00cc*/ 	.word	index@(.nv.constant0._Z11gray_decodePhS_S_S_PiS0_S0_PsS0_)
        /*00d0*/ 	.short	0x0380
        /*00d2*/ 	.short	0x0048


	//----- nvinfo : EIATTR_SW_WAR
	.align		4
.L_255:
        /*00d4*/ 	.byte	0x04, 0x36
        /*00d6*/ 	.short	(.L_257 - .L_256)
.L_256:
        /*00d8*/ 	.word	0x00000008
.L_257:


//--------------------- .nv.callgraph             --------------------------
	.section	.nv.callgraph,"",@"SHT_CUDA_CALLGRAPH"
	.align	4
	.sectionentsize	8
	.align		4
        /*0000*/ 	.word	0x00000000
	.align		4
        /*0004*/ 	.word	0xffffffff
	.align		4
        /*0008*/ 	.word	0x00000000
	.align		4
        /*000c*/ 	.word	0xfffffffe
	.align		4
        /*0010*/ 	.word	0x00000000
	.align		4
        /*0014*/ 	.word	0xfffffffd
	.align		4
        /*0018*/ 	.word	0x00000000
	.align		4
        /*001c*/ 	.word	0xfffffffc


//--------------------- .text._Z33optimize_dmap_using_sub_pixel_mapPfS_PiS0_S_ --------------------------
	.section	.text._Z33optimize_dmap_using_sub_pixel_mapPfS_PiS0_S_,"ax",@progbits
	.align	128
        .global         _Z33optimize_dmap_using_sub_pixel_mapPfS_PiS0_S_
        .type           _Z33optimize_dmap_using_sub_pixel_mapPfS_PiS0_S_,@function
        .size           _Z33optimize_dmap_using_sub_pixel_mapPfS_PiS0_S_,(.L_x_249 - _Z33optimize_dmap_using_sub_pixel_mapPfS_PiS0_S_)
        .other          _Z33optimize_dmap_using_sub_pixel_mapPfS_PiS0_S_,@"STO_CUDA_ENTRY STV_DEFAULT"
_Z33optimize_dmap_using_sub_pixel_mapPfS_PiS0_S_:
.text._Z33optimize_dmap_using_sub_pixel_mapPfS_PiS0_S_:
[----:B------:R-:W-:Y:S08]  /*0000*/  LDC R1, c[0x0][0x37c] ;  /* 0x0000df00ff017b82 */ /* 0x000ff00000000800 */
[----:B------:R-:W0:Y:S01]  /*0010*/  LDC.64 R2, c[0x0][0x398] ;  /* 0x0000e600ff027b82 */ /* 0x000e220000000a00 */
[----:B------:R-:W0:Y:S02]  /*0020*/  LDCU.64 UR4, c[0x0][0x358] ;  /* 0x00006b00ff0477ac */ /* 0x000e240008000a00 */
[----:B0-----:R0:W2:Y:S05]  /*0030*/  LDG.E R3, desc[UR4][R2.64] ;  /* 0x0000000402037981 */ /* 0x0010aa000c1e1900 */
[----:B------:R-:W0:Y:S01]  /*0040*/  S2UR UR6, SR_CTAID.X ;  /* 0x00000000000679c3 */ /* 0x000e220000002500 */
[----:B------:R-:W0:Y:S07]  /*0050*/  S2R R6, SR_TID.X ;  /* 0x0000000000067919 */ /* 0x000e2e0000002100 */
[----:B------:R-:W0:Y:S02]  /*0060*/  LDC R7, c[0x0][0x360] ;  /* 0x0000d800ff077b82 */ /* 0x000e240000000800 */
[----:B0-----:R-:W-:-:S05]  /*0070*/  IMAD R2, R7, UR6, R6 ;  /* 0x0000000607027c24 */ /* 0x001fca000f8e0206 */
[----:B------:R-:W-:Y:S02]  /*0080*/  ISETP.GE.AND P2, PT, R2, RZ, PT ;  /* 0x000000ff0200720c */ /* 0x000fe40003f46270 */
[----:B--2---:R-:W-:-:S04]  /*0090*/  IABS R9, R3 ;  /* 0x0000000300097213 */ /* 0x004fc80000000000 */
[----:B------:R-:W0:Y:S08]  /*00a0*/  I2F.RP R0, R9 ;  /* 0x0000000900007306 */ /* 0x000e300000209400 */
[----:B0-----:R-:W0:Y:S02]  /*00b0*/  MUFU.RCP R0, R0 ;  /* 0x0000000000007308 */ /* 0x001e240000001000 */
[----:B0-----:R-:W-:Y:S01]  /*00c0*/  VIADD R4, R0, 0xffffffe ;  /* 0x0ffffffe00047836 */ /* 0x001fe20000000000 */
[----:B------:R-:W-:-:S05]  /*00d0*/  IABS R0, R2 ;  /* 0x0000000200007213 */ /* 0x000fca0000000000 */
[----:B------:R0:W1:Y:S02]  /*00e0*/  F2I.FTZ.U32.TRUNC.NTZ R5, R4 ;  /* 0x0000000400057305 */ /* 0x000064000021f000 */
[----:B0-----:R-:W-:Y:S02]  /*00f0*/  IMAD.MOV.U32 R4, RZ, RZ, RZ ;  /* 0x000000ffff047224 */ /* 0x001fe400078e00ff */
[----:B-1----:R-:W-:-:S04]  /*0100*/  IMAD.MOV R8, RZ, RZ, -R5 ;  /* 0x000000ffff087224 */ /* 0x002fc800078e0a05 */
[----:B------:R-:W-:-:S04]  /*0110*/  IMAD.MOV.U32 R6, RZ, RZ, R8 ;  /* 0x000000ffff067224 */ /* 0x000fc800078e0008 */
[----:B------:R-:W-:Y:S01]  /*0120*/  IMAD R7, R6, R9, RZ ;  /* 0x0000000906077224 */ /* 0x000fe200078e02ff */
[----:B------:R-:W-:-:S03]  /*0130*/  IABS R6, R3 ;  /* 0x0000000300067213 */ /* 0x000fc60000000000 */
[----:B------:R-:W-:-:S04]  /*0140*/  IMAD.HI.U32 R5, R5, R7, R4 ;  /* 0x0000000705057227 */ /* 0x000fc800078e0004 */
[----:B------:R-:W-:Y:S02]  /*0150*/  IMAD.MOV R4, RZ, RZ, -R6 ;  /* 0x000000ffff047224 */ /* 0x000fe400078e0a06 */
[----:B------:R-:W-:-:S04]  /*0160*/  IMAD.HI.U32 R5, R5, R0, RZ ;  /* 0x0000000005057227 */ /* 0x000fc800078e00ff */
[----:B------:R-:W-:Y:S02]  /*0170*/  IMAD R0, R5, R4, R0 ;  /* 0x0000000405007224 */ /* 0x000fe400078e0200 */
[----:B------:R-:W-:-:S03]  /*0180*/  VIADD R5, R3, 0xffffffff ;  /* 0xffffffff03057836 */ /* 0x000fc60000000000 */
[----:B------:R-:W-:-:S13]  /*0190*/  ISETP.GT.U32.AND P0, PT, R9, R0, PT ;  /* 0x000000000900720c */ /* 0x000fda0003f04070 */
[----:B------:R-:W-:Y:S01]  /*01a0*/  @!P0 IMAD.IADD R0, R0, 0x1, -R9 ;  /* 0x0000000100008824 */ /* 0x000fe200078e0a09 */
[----:B------:R-:W-:-:S04]  /*01b0*/  ISETP.NE.AND P0, PT, R3, RZ, PT ;  /* 0x000000ff0300720c */ /* 0x000fc80003f05270 */
[----:B------:R-:W-:-:S13]  /*01c0*/  ISETP.GT.U32.AND P1, PT, R9, R0, PT ;  /* 0x000000000900720c */ /* 0x000fda0003f24070 */
[----:B------:R-:W-:-:S04]  /*01d0*/  @!P1 IMAD.IADD R0, R0, 0x1, -R9 ;  /* 0x0000000100009824 */ /* 0x000fc800078e0a09 */
[----:B------:R-:W-:Y:S01]  /*01e0*/  @!P2 IMAD.MOV R0, RZ, RZ, -R0 ;  /* 0x000000ffff00a224 */ /* 0x000fe200078e0a00 */
[----:B------:R-:W-:-:S04]  /*01f0*/  @!P0 LOP3.LUT R0, RZ, R3, RZ, 0x33, !PT ;  /* 0x00000003ff008212 */ /* 0x000fc800078e33ff */
[----:B------:R-:W-:-:S04]  /*0200*/  ISETP.NE.AND P0, PT, R0, R5, PT ;  /* 0x000000050000720c */ /* 0x000fc80003f05270 */
[----:B------:R-:W-:-:S13]  /*0210*/  ISETP.EQ.OR P0, PT, R0, RZ, !P0 ;  /* 0x000000ff0000720c */ /* 0x000fda0004702670 */
[----:B------:R-:W-:Y:S05]  /*0220*/  @P0 EXIT ;  /* 0x000000000000094d */ /* 0x000fea0003800000 */
[----:B------:R-:W0:Y:S08]  /*0230*/  LDC.64 R8, c[0x0][0x380] ;  /* 0x0000e000ff087b82 */ /* 0x000e300000000a00 */
[----:B------:R-:W1:Y:S01]  /*0240*/  LDC.64 R6, c[0x0][0x3a0] ;  /* 0x0000e800ff067b82 */ /* 0x000e620000000a00 */
[----:B0-----:R-:W-:-:S05]  /*0250*/  IMAD.WIDE R8, R2, 0x4, R8 ;  /* 0x0000000402087825 */ /* 0x001fca00078e0208 */
[----:B------:R-:W2:Y:S01]  /*0260*/  LDG.E R11, desc[UR4][R8.64] ;  /* 0x00000004080b7981 */ /* 0x000ea2000c1e1900 */
[----:B-1----:R-:W-:-:S05]  /*0270*/  IMAD.WIDE R6, R2, 0x4, R6 ;  /* 0x0000000402067825 */ /* 0x002fca00078e0206 */
[----:B------:R0:W5:Y:S01]  /*0280*/  LDG.E R3, desc[UR4][R6.64] ;  /* 0x0000000406037981 */ /* 0x000162000c1e1900 */
[----:B------:R-:W-:Y:S01]  /*0290*/  UMOV UR6, 0x88e368f1 ;  /* 0x88e368f100067882 */ /* 0x000fe20000000000 */
[----:B------:R-:W-:Y:S01]  /*02a0*/  UMOV UR7, 0x3ee4f8b5 ;  /* 0x3ee4f8b500077882 */ /* 0x000fe20000000000 */
[----:B------:R-:W-:Y:S01]  /*02b0*/  BSSY.RECONVERGENT B0, `(.L_x_0) ;  /* 0x000001d000007945 */ /* 0x000fe20003800200 */
[----:B--2---:R-:W1:Y:S02]  /*02c0*/  F2F.F64.F32 R4, R11 ;  /* 0x0000000b00047310 */ /* 0x004e640000201800 */
[----:B-1----:R-:W-:-:S14]  /*02d0*/  DSETP.GTU.AND P0, PT, R4, UR6, PT ;  /* 0x0000000604007e2a */ /* 0x002fdc000bf0c000 */
[----:B0-----:R-:W-:Y:S05]  /*02e0*/  @P0 BRA `(.L_x_1) ;  /* 0x00000000003c0947 */ /* 0x001fea0003800000 */
[----:B------:R-:W2:Y:S04]  /*02f0*/  LDG.E R13, desc[UR4][R8.64+0x4] ;  /* 0x00000404080d7981 */ /* 0x000ea8000c1e1900 */
[----:B------:R-:W3:Y:S01]  /*0300*/  LDG.E R12, desc[UR4][R8.64+-0x4] ;  /* 0xfffffc04080c7981 */ /* 0x000ee2000c1e1900 */
[----:B-----5:R-:W-:Y:S01]  /*0310*/  IMAD.MOV.U32 R3, RZ, RZ, RZ ;  /* 0x000000ffff037224 */ /* 0x020fe200078e00ff */
[----:B--2---:R-:W0:Y:S08]  /*0320*/  F2F.F64.F32 R10, R13 ;  /* 0x0000000d000a7310 */ /* 0x004e300000201800 */
[----:B---3--:R-:W1:Y:S01]  /*0330*/  F2F.F64.F32 R4, R12 ;  /* 0x0000000c00047310 */ /* 0x008e620000201800 */
[----:B0-----:R-:W-:Y:S01]  /*0340*/  DSETP.GE.AND P0, PT, R10, UR6, PT ;  /* 0x000000060a007e2a */ /* 0x001fe2000bf06000 */
[----:B------:R-:W-:-:S05]  /*0350*/  CS2R R10, SRZ ;  /* 0x00000000000a7805 */ /* 0x000fca000001ff00 */
[----:B-1----:R-:W-:Y:S01]  /*0360*/  DSETP.LTU.OR P0, PT, R4, UR6, !P0 ;  /* 0x0000000604007e2a */ /* 0x002fe2000c709400 */
[----:B------:R-:W-:-:S13]  /*0370*/  MOV R4, RZ ;  /* 0x000000ff00047202 */ /* 0x000fda0000000f00 */
[----:B------:R-:W-:Y:S05]  /*0380*/  @P0 BRA `(.L_x_2) ;  /* 0x00000000003c0947 */ /* 0x000fea0003800000 */
[----:B------:R0:W5:Y:S04]  /*0390*/  LDG.E R3, desc[UR4][R6.64+0x4] ;  /* 0x0000040406037981 */ /* 0x000168000c1e1900 */
[----:B------:R0:W5:Y:S01]  /*03a0*/  LDG.E R10, desc[UR4][R6.64+-0x4] ;  /* 0xfffffc04060a7981 */ /* 0x000162000c1e1900 */
[----:B------:R-:W-:Y:S02]  /*03b0*/  IMAD.MOV.U32 R4, RZ, RZ, R12 ;  /* 0x000000ffff047224 */ /* 0x000fe400078e000c */
[----:B------:R-:W-:Y:S01]  /*03c0*/  IMAD.MOV.U32 R11, RZ, RZ, R13 ;  /* 0x000000ffff0b7224 */ /* 0x000fe200078e000d */
[----:B------:R-:W-:Y:S06]  /*03d0*/  BRA `(.L_x_2) ;  /* 0x0000000000287947 */ /* 0x000fec0003800000 */
.L_x_1:
[----:B------:R-:W-:-:S04]  /*03e0*/  I2FP.F32.S32 R4, R0 ;  /* 0x0000000000047245 */ /* 0x000fc80000201400 */
[----:B-----5:R-:W-:-:S13]  /*03f0*/  FSETP.GE.AND P0, PT, R3, R4, PT ;  /* 0x000000040300720b */ /* 0x020fda0003f06000 */
[----:B------:R1:W5:Y:S04]  /*0400*/  @P0 LDG.E R4, desc[UR4][R8.64+-0x4] ;  /* 0xfffffc0408040981 */ /* 0x000368000c1e1900 */
[----:B------:R1:W5:Y:S04]  /*0410*/  @P0 LDG.E R10, desc[UR4][R6.64+-0x4] ;  /* 0xfffffc04060a0981 */ /* 0x000368000c1e1900 */
[----:B------:R-:W2:Y:S04]  /*0420*/  @!P0 LDG.E R12, desc[UR4][R8.64+0x4] ;  /* 0x00000404080c8981 */ /* 0x000ea8000c1e1900 */
[----:B------:R-:W3:Y:S01]  /*0430*/  @!P0 LDG.E R5, desc[UR4][R6.64+0x4] ;  /* 0x0000040406058981 */ /* 0x000ee2000c1e1900 */
[----:B------:R-:W-:-:S02]  /*0440*/  @!P0 IMAD.MOV.U32 R4, RZ, RZ, R11 ;  /* 0x000000ffff048224 */ /* 0x000fc400078e000b */
[----:B------:R-:W-:Y:S02]  /*0450*/  @!P0 IMAD.MOV.U32 R10, RZ, RZ, R3 ;  /* 0x000000ffff0a8224 */ /* 0x000fe400078e0003 */
[----:B--2---:R-:W-:Y:S01]  /*0460*/  @!P0 IMAD.MOV.U32 R11, RZ, RZ, R12 ;  /* 0x000000ffff0b8224 */ /* 0x004fe200078e000c */
[----:B-1-3--:R-:W-:-:S07]  /*0470*/  @!P0 MOV R3, R5 ;  /* 0x0000000500038202 */ /* 0x00afce0000000f00 */
.L_x_2:
[----:B------:R-:W-:Y:S05]  /*0480*/  BSYNC.RECONVERGENT B0 ;  /* 0x0000000000007941 */ /* 0x000fea0003800200 */
.L_x_0:
[----:B------:R-:W1:Y:S08]  /*0490*/  F2F.F64.F32 R8, R11 ;  /* 0x0000000b00087310 */ /* 0x000e700000201800 */
[----:B0----5:R-:W0:Y:S01]  /*04a0*/  F2F.F64.F32 R6, R4 ;  /* 0x0000000400067310 */ /* 0x021e220000201800 */
[----:B-1----:R-:W-:-:S06]  /*04b0*/  DSETP.GE.AND P0, PT, R8, UR6, PT ;  /* 0x0000000608007e2a */ /* 0x002fcc000bf06000 */
[----:B0-----:R-:W-:-:S14]  /*04c0*/  DSETP.LTU.OR P0, PT, R6, UR6, !P0 ;  /* 0x0000000606007e2a */ /* 0x001fdc000c709400 */
[----:B------:R-:W-:Y:S05]  /*04d0*/  @P0 EXIT ;  /* 0x000000000000094d */ /* 0x000fea0003800000 */
[----:B------:R-:W-:Y:S01]  /*04e0*/  FADD R8, -R10, R3 ;  /* 0x000000030a087221 */ /* 0x000fe20000000100 */
[----:B------:R-:W-:Y:S01]  /*04f0*/  I2FP.F32.S32 R3, R0 ;  /* 0x0000000000037245 */ /* 0x000fe20000201400 */
[----:B------:R-:W-:Y:S01]  /*0500*/  FADD R0, -R4, R11 ;  /* 0x0000000b04007221 */ /* 0x000fe20000000100 */
[----:B------:R-:W-:Y:S01]  /*0510*/  BSSY.RECONVERGENT B0, `(.L_x_3) ;  /* 0x000000e000007945 */ /* 0x000fe20003800200 */
[----:B------:R-:W0:Y:S02]  /*0520*/  MUFU.RCP R5, R8 ;  /* 0x0000000800057308 */ /* 0x000e240000001000 */
[----:B------:R-:W-:-:S04]  /*0530*/  FADD R3, R3, -R10 ;  /* 0x8000000a03037221 */ /* 0x000fc80000000000 */
[----:B------:R-:W-:-:S04]  /*0540*/  FMUL R0, R0, R3 ;  /* 0x0000000300007220 */ /* 0x000fc80000400000 */
[----:B------:R-:W1:Y:S01]  /*0550*/  FCHK P0, R0, R8 ;  /* 0x0000000800007302 */ /* 0x000e620000000000 */
[----:B0-----:R-:W-:-:S04]  /*0560*/  FFMA R6, -R8, R5, 1 ;  /* 0x3f80000008067423 */ /* 0x001fc80000000105 */
[----:B------:R-:W-:-:S04]  /*0570*/  FFMA R5, R5, R6, R5 ;  /* 0x0000000605057223 */ /* 0x000fc80000000005 */
[----:B------:R-:W-:-:S04]  /*0580*/  FFMA R6, R0, R5, RZ ;  /* 0x0000000500067223 */ /* 0x000fc800000000ff */
[----:B------:R-:W-:-:S04]  /*0590*/  FFMA R3, -R8, R6, R0 ;  /* 0x0000000608037223 */ /* 0x000fc80000000100 */
[----:B------:R-:W-:Y:S01]  /*05a0*/  FFMA R3, R5, R3, R6 ;  /* 0x0000000305037223 */ /* 0x000fe20000000006 */
[----:B-1----:R-:W-:Y:S06]  /*05b0*/  @!P0 BRA `(.L_x_4) ;  /* 0x00000000000c8947 */ /* 0x002fec0003800000 */
[----:B------:R-:W-:-:S07]  /*05c0*/  MOV R6, 0x5e0 ;  /* 0x000005e000067802 */ /* 0x000fce0000000f00 */
[----:B------:R-:W-:Y:S05]  /*05d0*/  CALL.REL.NOINC `($__internal_0_$__cuda_sm3x_div_rn_noftz_f32_slowpath) ;  /* 0x00000000001c7944 */ /* 0x000fea0003c00000 */
[----:B------:R-:W-:-:S07]  /*05e0*/  IMAD.MOV.U32 R3, RZ, RZ, R0 ;  /* 0x000000ffff037224 */ /* 0x000fce00078e0000 */
.L_x_4:
[----:B------:R-:W-:Y:S05]  /*05f0*/  BSYNC.RECONVERGENT B0 ;  /* 0x0000000000007941 */ /* 0x000fea0003800200 */
.L_x_3:
[----:B------:R-:W0:Y:S01]  /*0600*/  LDC.64 R6, c[0x0][0x388] ;  /* 0x0000e200ff067b82 */ /* 0x000e220000000a00 */
[----:B------:R-:W-:Y:S01]  /*0610*/  FADD R5, R3, R4 ;  /* 0x0000000403057221 */ /* 0x000fe20000000000 */
[----:B0-----:R-:W-:-:S05]  /*0620*/  IMAD.WIDE R2, R2, 0x4, R6 ;  /* 0x0000000402027825 */ /* 0x001fca00078e0206 */
[----:B------:R-:W-:Y:S01]  /*0630*/  STG.E desc[UR4][R2.64], R5 ;  /* 0x0000000502007986 */ /* 0x000fe2000c101904 */
[----:B------:R-:W-:Y:S05]  /*0640*/  EXIT ;  /* 0x000000000000794d */ /* 0x000fea0003800000 */
        .weak           $__internal_0_$__cuda_sm3x_div_rn_noftz_f32_slowpath
        .type           $__internal_0_$__cuda_sm3x_div_rn_noftz_f32_slowpath,@function
        .size           $__internal_0_$__cuda_sm3x_div_rn_noftz_f32_slowpath,(.L_x_249 - $__internal_0_$__cuda_sm3x_div_rn_noftz_f32_slowpath)
$__internal_0_$__cuda_sm3x_div_rn_noftz_f32_slowpath:
[----:B------:R-:W-:Y:S01]  /*0650*/  SHF.R.U32.HI R5, RZ, 0x17, R8 ;  /* 0x00000017ff057819 */ /* 0x000fe20000011608 */
[----:B------:R-:W-:Y:S01]  /*0660*/  BSSY.RECONVERGENT B1, `(.L_x_5) ;  /* 0x0000064000017945 */ /* 0x000fe20003800200 */
[--C-:B------:R-:W-:Y:S02]  /*0670*/  SHF.R.U32.HI R3, RZ, 0x17, R0.reuse ;  /* 0x00000017ff037819 */ /* 0x100fe40000011600 */
[----:B------:R-:W-:Y:S01]  /*0680*/  LOP3.LUT R13, R5, 0xff, RZ, 0xc0, !PT ;  /* 0x000000ff050d7812 */ /* 0x000fe200078ec0ff */
[----:B------:R-:W-:Y:S01]  /*0690*/  IMAD.MOV.U32 R5, RZ, RZ, R0 ;  /* 0x000000ffff057224 */ /* 0x000fe200078e0000 */
[----:B------:R-:W-:-:S03]  /*06a0*/  LOP3.LUT R10, R3, 0xff, RZ, 0xc0, !PT ;  /* 0x000000ff030a7812 */ /* 0x000fc600078ec0ff */
[----:B------:R-:W-:Y:S02]  /*06b0*/  VIADD R11, R13, 0xffffffff ;  /* 0xffffffff0d0b7836 */ /* 0x000fe40000000000 */
[----:B------:R-:W-:-:S03]  /*06c0*/  VIADD R9, R10, 0xffffffff ;  /* 0xffffffff0a097836 */ /* 0x000fc60000000000 */
[----:B------:R-:W-:-:S04]  /*06d0*/  ISETP.GT.U32.AND P0, PT, R11, 0xfd, PT ;  /* 0x000000fd0b00780c */ /* 0x000fc80003f04070 */
[----:B------:R-:W-:-:S13]  /*06e0*/  ISETP.GT.U32.OR P0, PT, R9, 0xfd, P0 ;  /* 0x000000fd0900780c */ /* 0x000fda0000704470 */
[----:B------:R-:W-:Y:S01]  /*06f0*/  @!P0 IMAD.MOV.U32 R7, RZ, RZ, RZ ;  /* 0x000000ffff078224 */ /* 0x000fe200078e00ff */
[----:B------:R-:W-:Y:S06]  /*0700*/  @!P0 BRA `(.L_x_6) ;  /* 0x0000000000608947 */ /* 0x000fec0003800000 */
[----:B------:R-:W-:Y:S01]  /*0710*/  FSETP.GTU.FTZ.AND P0, PT, |R0|, +INF , PT ;  /* 0x7f8000000000780b */ /* 0x000fe20003f1c200 */
[----:B------:R-:W-:Y:S01]  /*0720*/  IMAD.MOV.U32 R3, RZ, RZ, R8 ;  /* 0x000000ffff037224 */ /* 0x000fe200078e0008 */
[----:B------:R-:W-:-:S04]  /*0730*/  FSETP.GTU.FTZ.AND P1, PT, |R8|, +INF , PT ;  /* 0x7f8000000800780b */ /* 0x000fc80003f3c200 */
[----:B------:R-:W-:-:S13]  /*0740*/  PLOP3.LUT P0, PT, P0, P1, PT, 0xf8, 0x8f ;  /* 0x00000000008f781c */ /* 0x000fda0000703f70 */
[----:B------:R-:W-:Y:S05]  /*0750*/  @P0 BRA `(.L_x_7) ;  /* 0x00000004004c0947 */ /* 0x000fea0003800000 */
[----:B------:R-:W-:-:S13]  /*0760*/  LOP3.LUT P0, RZ, R8, 0x7fffffff, R5, 0xc8, !PT ;  /* 0x7fffffff08ff7812 */ /* 0x000fda000780c805 */
[----:B------:R-:W-:Y:S05]  /*0770*/  @!P0 BRA `(.L_x_8) ;  /* 0x00000004003c8947 */ /* 0x000fea0003800000 */
[C---:B------:R-:W-:Y:S02]  /*0780*/  FSETP.NEU.FTZ.AND P2, PT, |R0|.reuse, +INF , PT ;  /* 0x7f8000000000780b */ /* 0x040fe40003f5d200 */
[----:B------:R-:W-:Y:S02]  /*0790*/  FSETP.NEU.FTZ.AND P1, PT, |R3|, +INF , PT ;  /* 0x7f8000000300780b */ /* 0x000fe40003f3d200 */
[----:B------:R-:W-:-:S11]  /*07a0*/  FSETP.NEU.FTZ.AND P0, PT, |R0|, +INF , PT ;  /* 0x7f8000000000780b */ /* 0x000fd60003f1d200 */
[----:B------:R-:W-:Y:S05]  /*07b0*/  @!P1 BRA !P2, `(.L_x_8) ;  /* 0x00000004002c9947 */ /* 0x000fea0005000000 */
[----:B------:R-:W-:-:S04]  /*07c0*/  LOP3.LUT P2, RZ, R5, 0x7fffffff, RZ, 0xc0, !PT ;  /* 0x7fffffff05ff7812 */ /* 0x000fc8000784c0ff */
[----:B------:R-:W-:-:S13]  /*07d0*/  PLOP3.LUT P1, PT, P1, P2, PT, 0x2f, 0xf2 ;  /* 0x0000000000f2781c */ /* 0x000fda0000f24577 */
[----:B------:R-:W-:Y:S05]  /*07e0*/  @P1 BRA `(.L_x_9) ;  /* 0x0000000400181947 */ /* 0x000fea0003800000 */
[----:B------:R-:W-:-:S04]  /*07f0*/  LOP3.LUT P1, RZ, R8, 0x7fffffff, RZ, 0xc0, !PT ;  /* 0x7fffffff08ff7812 */ /* 0x000fc8000782c0ff */
[----:B------:R-:W-:-:S13]  /*0800*/  PLOP3.LUT P0, PT, P0, P1, PT, 0x2f, 0xf2 ;  /* 0x0000000000f2781c */ /* 0x000fda0000702577 */
[----:B------:R-:W-:Y:S05]  /*0810*/  @P0 BRA `(.L_x_10) ;  /* 0x0000000400000947 */ /* 0x000fea0003800000 */
[----:B------:R-:W-:Y:S02]  /*0820*/  ISETP.GE.AND P0, PT, R9, RZ, PT ;  /* 0x000000ff0900720c */ /* 0x000fe40003f06270 */
[----:B------:R-:W-:-:S11]  /*0830*/  ISETP.GE.AND P1, PT, R11, RZ, PT ;  /* 0x000000ff0b00720c */ /* 0x000fd60003f26270 */
[----:B------:R-:W-:Y:S01]  /*0840*/  @P0 MOV R7, RZ ;  /* 0x000000ff00070202 */ /* 0x000fe20000000f00 */
[----:B------:R-:W-:Y:S02]  /*0850*/  @!P0 IMAD.MOV.U32 R7, RZ, RZ, -0x40 ;  /* 0xffffffc0ff078424 */ /* 0x000fe400078e00ff */
[----:B------:R-:W-:Y:S01]  /*0860*/  @!P0 FFMA R5, R0, 1.84467440737095516160e+19, RZ ;  /* 0x5f80000000058823 */ /* 0x000fe200000000ff */
[----:B------:R-:W-:Y:S01]  /*0870*/  @!P1 FFMA R8, R3, 1.84467440737095516160e+19, RZ ;  /* 0x5f80000003089823 */ /* 0x000fe200000000ff */
[----:B------:R-:W-:-:S07]  /*0880*/  @!P1 VIADD R7, R7, 0x40 ;  /* 0x0000004007079836 */ /* 0x000fce0000000000 */
.L_x_6:
[----:B------:R-:W-:Y:S01]  /*0890*/  LEA R3, R13, 0xc0800000, 0x17 ;  /* 0xc08000000d037811 */ /* 0x000fe200078eb8ff */
[----:B------:R-:W-:Y:S04]  /*08a0*/  BSSY.RECONVERGENT B2, `(.L_x_11) ;  /* 0x0000036000027945 */ /* 0x000fe80003800200 */
[----:B------:R-:W-:Y:S02]  /*08b0*/  IMAD.IADD R3, R8, 0x1, -R3 ;  /* 0x0000000108037824 */ /* 0x000fe400078e0a03 */
[----:B------:R-:W-:Y:S02]  /*08c0*/  VIADD R8, R10, 0xffffff81 ;  /* 0xffffff810a087836 */ /* 0x000fe40000000000 */
[----:B------:R-:W0:Y:S01]  /*08d0*/  MUFU.RCP R9, R3 ;  /* 0x0000000300097308 */ /* 0x000e220000001000 */
[----:B------:R-:W-:Y:S01]  /*08e0*/  FADD.FTZ R11, -R3, -RZ ;  /* 0x800000ff030b7221 */ /* 0x000fe20000010100 */
[C---:B------:R-:W-:Y:S01]  /*08f0*/  IMAD R0, R8.reuse, -0x800000, R5 ;  /* 0xff80000008007824 */ /* 0x040fe200078e0205 */
[----:B------:R-:W-:-:S05]  /*0900*/  IADD3 R8, PT, PT, R8, 0x7f, -R13 ;  /* 0x0000007f08087810 */ /* 0x000fca0007ffe80d */
[----:B------:R-:W-:Y:S02]  /*0910*/  IMAD.IADD R8, R8, 0x1, R7 ;  /* 0x0000000108087824 */ /* 0x000fe400078e0207 */
[----:B0-----:R-:W-:-:S04]  /*0920*/  FFMA R10, R9, R11, 1 ;  /* 0x3f800000090a7423 */ /* 0x001fc8000000000b */
[----:B------:R-:W-:-:S04]  /*0930*/  FFMA R12, R9, R10, R9 ;  /* 0x0000000a090c7223 */ /* 0x000fc80000000009 */
[----:B------:R-:W-:-:S04]  /*0940*/  FFMA R5, R0, R12, RZ ;  /* 0x0000000c00057223 */ /* 0x000fc800000000ff */
[----:B------:R-:W-:-:S04]  /*0950*/  FFMA R10, R11, R5, R0 ;  /* 0x000000050b0a7223 */ /* 0x000fc80000000000 */
[----:B------:R-:W-:-:S04]  /*0960*/  FFMA R9, R12, R10, R5 ;  /* 0x0000000a0c097223 */ /* 0x000fc80000000005 */
[----:B------:R-:W-:-:S04]  /*0970*/  FFMA R10, R11, R9, R0 ;  /* 0x000000090b0a7223 */ /* 0x000fc80000000000 */
[----:B------:R-:W-:-:S05]  /*0980*/  FFMA R0, R12, R10, R9 ;  /* 0x0000000a0c007223 */ /* 0x000fca0000000009 */
[----:B------:R-:W-:-:S04]  /*0990*/  SHF.R.U32.HI R3, RZ, 0x17, R0 ;  /* 0x00000017ff037819 */ /* 0x000fc80000011600 */
[----:B------:R-:W-:-:S05]  /*09a0*/  LOP3.LUT R3, R3, 0xff, RZ, 0xc0, !PT ;  /* 0x000000ff03037812 */ /* 0x000fca00078ec0ff */
[----:B------:R-:W-:-:S05]  /*09b0*/  IMAD.IADD R7, R3, 0x1, R8 ;  /* 0x0000000103077824 */ /* 0x000fca00078e0208 */
[----:B------:R-:W-:-:S04]  /*09c0*/  IADD3 R3, PT, PT, R7, -0x1, RZ ;  /* 0xffffffff07037810 */ /* 0x000fc80007ffe0ff */
[----:B------:R-:W-:-:S13]  /*09d0*/  ISETP.GE.U32.AND P0, PT, R3, 0xfe, PT ;  /* 0x000000fe0300780c */ /* 0x000fda0003f06070 */
[----:B------:R-:W-:Y:S05]  /*09e0*/  @!P0 BRA `(.L_x_12) ;  /* 0x0000000000808947 */ /* 0x000fea0003800000 */
[----:B------:R-:W-:-:S13]  /*09f0*/  ISETP.GT.AND P0, PT, R7, 0xfe, PT ;  /* 0x000000fe0700780c */ /* 0x000fda0003f04270 */
[----:B------:R-:W-:Y:S05]  /*0a00*/  @P0 BRA `(.L_x_13) ;  /* 0x00000000006c0947 */ /* 0x000fea0003800000 */
[----:B------:R-:W-:-:S13]  /*0a10*/  ISETP.GE.AND P0, PT, R7, 0x1, PT ;  /* 0x000000010700780c */ /* 0x000fda0003f06270 */
[----:B------:R-:W-:Y:S05]  /*0a20*/  @P0 BRA `(.L_x_14) ;  /* 0x0000000000740947 */ /* 0x000fea0003800000 */
[----:B------:R-:W-:Y:S02]  /*0a30*/  ISETP.GE.AND P0, PT, R7, -0x18, PT ;  /* 0xffffffe80700780c */ /* 0x000fe40003f06270 */
[----:B------:R-:W-:-:S11]  /*0a40*/  LOP3.LUT R0, R0, 0x80000000, RZ, 0xc0, !PT ;  /* 0x8000000000007812 */ /* 0x000fd600078ec0ff */
[----:B------:R-:W-:Y:S05]  /*0a50*/  @!P0 BRA `(.L_x_14) ;  /* 0x0000000000688947 */ /* 0x000fea0003800000 */
[CCC-:B------:R-:W-:Y:S01]  /*0a60*/  FFMA.RZ R3, R12.reuse, R10.reuse, R9.reuse ;  /* 0x0000000a0c037223 */ /* 0x1c0fe2000000c009 */
[CCC-:B------:R-:W-:Y:S01]  /*0a70*/  FFMA.RM R8, R12.reuse, R10.reuse, R9.reuse ;  /* 0x0000000a0c087223 */ /* 0x1c0fe20000004009 */
[C---:B------:R-:W-:Y:S02]  /*0a80*/  ISETP.NE.AND P2, PT, R7.reuse, RZ, PT ;  /* 0x000000ff0700720c */ /* 0x040fe40003f45270 */
[----:B------:R-:W-:Y:S02]  /*0a90*/  ISETP.NE.AND P1, PT, R7, RZ, PT ;  /* 0x000000ff0700720c */ /* 0x000fe40003f25270 */
[----:B------:R-:W-:Y:S01]  /*0aa0*/  LOP3.LUT R5, R3, 0x7fffff, RZ, 0xc0, !PT ;  /* 0x007fffff03057812 */ /* 0x000fe200078ec0ff */
[----:B------:R-:W-:Y:S01]  /*0ab0*/  FFMA.RP R3, R12, R10, R9 ;  /* 0x0000000a0c037223 */ /* 0x000fe20000008009 */
[----:B------:R-:W-:Y:S02]  /*0ac0*/  VIADD R10, R7, 0x20 ;  /* 0x00000020070a7836 */ /* 0x000fe40000000000 */
[----:B------:R-:W-:Y:S01]  /*0ad0*/  LOP3.LUT R5, R5, 0x800000, RZ, 0xfc, !PT ;  /* 0x0080000005057812 */ /* 0x000fe200078efcff */
[----:B------:R-:W-:Y:S01]  /*0ae0*/  IMAD.MOV R7, RZ, RZ, -R7 ;  /* 0x000000ffff077224 */ /* 0x000fe200078e0a07 */
[----:B------:R-:W-:-:S02]  /*0af0*/  FSETP.NEU.FTZ.AND P0, PT, R3, R8, PT ;  /* 0x000000080300720b */ /* 0x000fc40003f1d000 */
[----:B------:R-:W-:Y:S02]  /*0b00*/  SHF.L.U32 R10, R5, R10, RZ ;  /* 0x0000000a050a7219 */ /* 0x000fe400000006ff */
[----:B------:R-:W-:Y:S02]  /*0b10*/  SEL R8, R7, RZ, P2 ;  /* 0x000000ff07087207 */ /* 0x000fe40001000000 */
[----:B------:R-:W-:Y:S02]  /*0b20*/  ISETP.NE.AND P1, PT, R10, RZ, P1 ;  /* 0x000000ff0a00720c */ /* 0x000fe40000f25270 */
[----:B------:R-:W-:Y:S02]  /*0b30*/  SHF.R.U32.HI R8, RZ, R8, R5 ;  /* 0x00000008ff087219 */ /* 0x000fe40000011605 */
[----:B------:R-:W-:Y:S02]  /*0b40*/  PLOP3.LUT P0, PT, P0, P1, PT, 0xf8, 0x8f ;  /* 0x00000000008f781c */ /* 0x000fe40000703f70 */
[----:B------:R-:W-:-:S02]  /*0b50*/  SHF.R.U32.HI R10, RZ, 0x1, R8 ;  /* 0x00000001ff0a7819 */ /* 0x000fc40000011608 */
[----:B------:R-:W-:-:S04]  /*0b60*/  SEL R3, RZ, 0x1, !P0 ;  /* 0x00000001ff037807 */ /* 0x000fc80004000000 */
[----:B------:R-:W-:-:S04]  /*0b70*/  LOP3.LUT R3, R3, 0x1, R10, 0xf8, !PT ;  /* 0x0000000103037812 */ /* 0x000fc800078ef80a */
[----:B------:R-:W-:-:S05]  /*0b80*/  LOP3.LUT R3, R3, R8, RZ, 0xc0, !PT ;  /* 0x0000000803037212 */ /* 0x000fca00078ec0ff */
[----:B------:R-:W-:-:S05]  /*0b90*/  IMAD.IADD R3, R10, 0x1, R3 ;  /* 0x000000010a037824 */ /* 0x000fca00078e0203 */
[----:B------:R-:W-:Y:S01]  /*0ba0*/  LOP3.LUT R0, R3, R0, RZ, 0xfc, !PT ;  /* 0x0000000003007212 */ /* 0x000fe200078efcff */
[----:B------:R-:W-:Y:S06]  /*0bb0*/  BRA `(.L_x_14) ;  /* 0x0000000000107947 */ /* 0x000fec0003800000 */
.L_x_13:
[----:B------:R-:W-:-:S04]  /*0bc0*/  LOP3.LUT R0, R0, 0x80000000, RZ, 0xc0, !PT ;  /* 0x8000000000007812 */ /* 0x000fc800078ec0ff */
[----:B------:R-:W-:Y:S01]  /*0bd0*/  LOP3.LUT R0, R0, 0x7f800000, RZ, 0xfc, !PT ;  /* 0x7f80000000007812 */ /* 0x000fe200078efcff */
[----:B------:R-:W-:Y:S06]  /*0be0*/  BRA `(.L_x_14) ;  /* 0x0000000000047947 */ /* 0x000fec0003800000 */
.L_x_12:
[----:B------:R-:W-:-:S07]  /*0bf0*/  IMAD R0, R8, 0x800000, R0 ;  /* 0x0080000008007824 */ /* 0x000fce00078e0200 */
.L_x_14:
[----:B------:R-:W-:Y:S05]  /*0c00*/  BSYNC.RECONVERGENT B2 ;  /* 0x0000000000027941 */ /* 0x000fea0003800200 */
.L_x_11:
[----:B------:R-:W-:Y:S05]  /*0c10*/  BRA `(.L_x_15) ;  /* 0x0000000000207947 */ /* 0x000fea0003800000 */
.L_x_10:
[----:B------:R-:W-:-:S04]  /*0c20*/  LOP3.LUT R0, R8, 0x80000000, R5, 0x48, !PT ;  /* 0x8000000008007812 */ /* 0x000fc800078e4805 */
[----:B------:R-:W-:Y:S01]  /*0c30*/  LOP3.LUT R0, R0, 0x7f800000, RZ, 0xfc, !PT ;  /* 0x7f80000000007812 */ /* 0x000fe200078efcff */
[----:B------:R-:W-:Y:S06]  /*0c40*/  BRA `(.L_x_15) ;  /* 0x0000000000147947 */ /* 0x000fec0003800000 */
.L_x_9:
[----:B------:R-:W-:Y:S01]  /*0c50*/  LOP3.LUT R0, R8, 0x80000000, R5, 0x48, !PT ;  /* 0x8000000008007812 */ /* 0x000fe200078e4805 */
[----:B------:R-:W-:Y:S06]  /*0c60*/  BRA `(.L_x_15) ;  /* 0x00000000000c7947 */ /* 0x000fec0003800000 */
.L_x_8:
[----:B------:R-:W0:Y:S01]  /*0c70*/  MUFU.RSQ R0, -QNAN ;  /* 0xffc0000000007908 */ /* 0x000e220000001400 */
[----:B------:R-:W-:Y:S05]  /*0c80*/  BRA `(.L_x_15) ;  /* 0x0000000000047947 */ /* 0x000fea0003800000 */
.L_x_7:
[----:B------:R-:W-:-:S07]  /*0c90*/  FADD.FTZ R0, R0, R3 ;  /* 0x0000000300007221 */ /* 0x000fce0000010000 */
.L_x_15:
[----:B------:R-:W-:Y:S05]  /*0ca0*/  BSYNC.RECONVERGENT B1 ;  /* 0x0000000000017941 */ /* 0x000fea0003800200 */
.L_x_5:
[----:B------:R-:W-:-:S04]  /*0cb0*/  IMAD.MOV.U32 R7, RZ, RZ, 0x0 ;  /* 0x00000000ff077424 */ /* 0x000fc800078e00ff */
[----:B0-----:R-:W-:Y:S05]  /*0cc0*/  RET.REL.NODEC R6 `(_Z33optimize_dmap_using_sub_pixel_mapPfS_PiS0_S_) ;  /* 0xfffffff006cc7950 */ /* 0x001fea0003c3ffff */
.L_x_16:
[----:B------:R-:W-:-:S00]  /*0cd0*/  BRA `(.L_x_16) ;  /* 0xfffffffc00fc7947 */ /* 0x000fc0000383ffff */
[----:B------:R-:W-:-:S00]  /*0ce0*/  NOP ;  /* 0x0000000000007918 */ /* 0x000fc00000000000 */
        /* <DEDUP_REMOVED lines=9> */
.L_x_249:


//--------------------- .text._Z28rectify_phase_and_belief_mapPfPsS_S_PiS1_S_S0_S_ --------------------------
	.section	.text._Z28rectify_phase_and_belief_mapPfPsS_S_PiS1_S_S0_S_,"ax",@progbits
	.align	128
        .global         _Z28rectify_phase_and_belief_mapPfPsS_S_PiS1_S_S0_S_
        .type           _Z28rectify_phase_and_belief_mapPfPsS_S_PiS1_S_S0_S_,@function
        .size           _Z28rectify_phase_and_belief_mapPfPsS_S_PiS1_S_S0_S_,(.L_x_256 - _Z28rectify_phase_and_belief_mapPfPsS_S_PiS1_S_S0_S_)
        .other          _Z28rectify_phase_and_belief_mapPfPsS_S_PiS1_S_S0_S_,@"STO_CUDA_ENTRY STV_DEFAULT"
_Z28rectify_phase_and_belief_mapPfPsS_S_PiS1_S_S0_S_:
.text._Z28rectify_phase_and_belief_mapPfPsS_S_PiS1_S_S0_S_:
[----:B------:R-:W-:Y:S01]  /*0000*/  LDC R1, c[0x0][0x37c] ;  /* 0x0000df00ff017b82 */ /* 0x000fe20000000800 */
[----:B------:R-:W0:Y:S07]  /*0010*/  S2R R0, SR_TID.X ;  /* 0x0000000000007919 */ /* 0x000e2e0000002100 */
[----:B------:R-:W0:Y:S01]  /*0020*/  S2UR UR6, SR_CTAID.X ;  /* 0x00000000000679c3 */ /* 0x000e220000002500 */
[----:B------:R-:W1:Y:S07]  /*0030*/  LDCU.64 UR4, c[0x0][0x358] ;  /* 0x00006b00ff0477ac */ /* 0x000e6e0008000a00 */
[----:B------:R-:W0:Y:S08]  /*0040*/  LDC R11, c[0x0][0x360] ;  /* 0x0000d800ff0b7b82 */ /* 0x000e300000000800 */
[----:B------:R-:W1:Y:S08]  /*0050*/  LDC.64 R4, c[0x0][0x3a0] ;  /* 0x0000e800ff047b82 */ /* 0x000e700000000a00 */
[----:B------:R-:W2:Y:S08]  /*0060*/  LDC.64 R8, c[0x0][0x398] ;  /* 0x0000e600ff087b82 */ /* 0x000eb00000000a00 */
[----:B------:R-:W3:Y:S01]  /*0070*/  LDC.64 R2, c[0x0][0x3a8] ;  /* 0x0000ea00ff027b82 */ /* 0x000ee20000000a00 */
[----:B0-----:R-:W-:-:S07]  /*0080*/  IMAD R0, R11, UR6, R0 ;  /* 0x000000060b007c24 */ /* 0x001fce000f8e0200 */
[----:B------:R-:W0:Y:S01]  /*0090*/  LDC.64 R6, c[0x0][0x390] ;  /* 0x0000e400ff067b82 */ /* 0x000e220000000a00 */
[----:B-1----:R-:W4:Y:S01]  /*00a0*/  LDG.E R4, desc[UR4][R4.64] ;  /* 0x0000000404047981 */ /* 0x002f22000c1e1900 */
[----:B--2---:R-:W-:-:S06]  /*00b0*/  IMAD.WIDE R8, R0, 0x4, R8 ;  /* 0x0000000400087825 */ /* 0x004fcc00078e0208 */
[----:B------:R-:W1:Y:S01]  /*00c0*/  LDC.64 R14, c[0x0][0x388] ;  /* 0x0000e200ff0e7b82 */ /* 0x000e620000000a00 */
[----:B------:R-:W2:Y:S04]  /*00d0*/  LDG.E R8, desc[UR4][R8.64] ;  /* 0x0000000408087981 */ /* 0x000ea8000c1e1900 */
[----:B---3--:R-:W3:Y:S01]  /*00e0*/  LDG.E R2, desc[UR4][R2.64] ;  /* 0x0000000402027981 */ /* 0x008ee2000c1e1900 */
[----:B0-----:R-:W-:-:S06]  /*00f0*/  IMAD.WIDE R6, R0, 0x4, R6 ;  /* 0x0000000400067825 */ /* 0x001fcc00078e0206 */
[----:B------:R-:W5:Y:S01]  /*0100*/  LDG.E R6, desc[UR4][R6.64] ;  /* 0x0000000406067981 */ /* 0x000f62000c1e1900 */
[----:B----4-:R-:W-:-:S05]  /*0110*/  VIADD R10, R4, 0xffffffff ;  /* 0xffffffff040a7836 */ /* 0x010fca0000000000 */
[----:B------:R-:W-:Y:S02]  /*0120*/  I2FP.F32.S32 R13, R10 ;  /* 0x0000000a000d7245 */ /* 0x000fe40000201400 */
[----:B--2---:R-:W-:Y:S01]  /*0130*/  FMNMX.NAN R12, RZ, R8, !PT ;  /* 0x00000008ff0c7209 */ /* 0x004fe20007820000 */
[----:B---3--:R-:W-:-:S03]  /*0140*/  VIADD R10, R2, 0xffffffff ;  /* 0xffffffff020a7836 */ /* 0x008fc60000000000 */
[----:B------:R-:W-:Y:S02]  /*0150*/  FSETP.GE.AND P0, PT, R12, R13, PT ;  /* 0x0000000d0c00720b */ /* 0x000fe40003f06000 */
[----:B------:R-:W-:Y:S02]  /*0160*/  I2FP.F32.S32 R11, R10 ;  /* 0x0000000a000b7245 */ /* 0x000fe40000201400 */
[----:B------:R-:W-:Y:S02]  /*0170*/  FSEL R4, R13, R12, P0 ;  /* 0x0000000c0d047208 */ /* 0x000fe40000000000 */
[----:B------:R-:W0:Y:S01]  /*0180*/  LDC.64 R12, c[0x0][0x3b0] ;  /* 0x0000ec00ff0c7b82 */ /* 0x000e220000000a00 */
[----:B-----5:R-:W-:-:S03]  /*0190*/  FMNMX.NAN R10, RZ, R6, !PT ;  /* 0x00000006ff0a7209 */ /* 0x020fc60007820000 */
[----:B------:R-:W2:Y:S01]  /*01a0*/  F2F.F64.F32 R4, R4 ;  /* 0x0000000400047310 */ /* 0x000ea20000201800 */
[----:B------:R-:W-:-:S04]  /*01b0*/  FSETP.GE.AND P0, PT, R10, R11, PT ;  /* 0x0000000b0a00720b */ /* 0x000fc80003f06000 */
[----:B------:R-:W-:Y:S02]  /*01c0*/  FSEL R3, R11, R10, P0 ;  /* 0x0000000a0b037208 */ /* 0x000fe40000000000 */
[----:B------:R-:W3:Y:S02]  /*01d0*/  LDC.64 R10, c[0x0][0x380] ;  /* 0x0000e000ff0a7b82 */ /* 0x000ee40000000a00 */
[----:B------:R-:W4:Y:S01]  /*01e0*/  F2F.F64.F32 R8, R3 ;  /* 0x0000000300087310 */ /* 0x000f220000201800 */
[----:B--2---:R-:W-:-:S10]  /*01f0*/  DADD R6, R4, 0.5 ;  /* 0x3fe0000004067429 */ /* 0x004fd40000000000 */
[----:B------:R-:W-:Y:S01]  /*0200*/  F2I.F64.TRUNC R6, R6 ;  /* 0x0000000600067311 */ /* 0x000fe2000030d100 */
[----:B----4-:R-:W-:-:S07]  /*0210*/  DADD R8, R8, 0.5 ;  /* 0x3fe0000008087429 */ /* 0x010fce0000000000 */
[----:B------:R-:W2:Y:S02]  /*0220*/  F2I.F64.TRUNC R5, R8 ;  /* 0x0000000800057311 */ /* 0x000ea4000030d100 */
[----:B--2---:R-:W-:-:S04]  /*0230*/  IMAD R17, R2, R6, R5 ;  /* 0x0000000602117224 */ /* 0x004fc800078e0205 */
[----:B---3--:R-:W-:-:S06]  /*0240*/  IMAD.WIDE R10, R17, 0x4, R10 ;  /* 0x00000004110a7825 */ /* 0x008fcc00078e020a */
[----:B------:R2:W3:Y:S01]  /*0250*/  LDG.E R11, desc[UR4][R10.64] ;  /* 0x000000040a0b7981 */ /* 0x0004e2000c1e1900 */
[----:B0-----:R-:W-:-:S04]  /*0260*/  IMAD.WIDE R12, R0, 0x4, R12 ;  /* 0x00000004000c7825 */ /* 0x001fc800078e020c */
[----:B-1----:R-:W-:Y:S01]  /*0270*/  IMAD.WIDE R14, R17, 0x2, R14 ;  /* 0x00000002110e7825 */ /* 0x002fe200078e020e */
[----:B------:R-:W-:-:S04]  /*0280*/  IABS R9, R2 ;  /* 0x0000000200097213 */ /* 0x000fc80000000000 */
[----:B------:R-:W0:Y:S08]  /*0290*/  I2F.RP R8, R9 ;  /* 0x0000000900087306 */ /* 0x000e300000209400 */
[----:B0-----:R-:W0:Y:S02]  /*02a0*/  MUFU.RCP R8, R8 ;  /* 0x0000000800087308 */ /* 0x001e240000001000 */
[----:B0-----:R-:W-:-:S06]  /*02b0*/  IADD3 R6, PT, PT, R8, 0xffffffe, RZ ;  /* 0x0ffffffe08067810 */ /* 0x001fcc0007ffe0ff */
[----:B------:R0:W2:Y:S02]  /*02c0*/  F2I.FTZ.U32.TRUNC.NTZ R7, R6 ;  /* 0x0000000600077305 */ /* 0x0000a4000021f000 */
[----:B0-----:R-:W-:Y:S01]  /*02d0*/  MOV R6, RZ ;  /* 0x000000ff00067202 */ /* 0x001fe20000000f00 */
[----:B--2---:R-:W-:-:S04]  /*02e0*/  IMAD.MOV R10, RZ, RZ, -R7 ;  /* 0x000000ffff0a7224 */ /* 0x004fc800078e0a07 */
[----:B------:R-:W-:Y:S01]  /*02f0*/  IMAD R17, R10, R9, RZ ;  /* 0x000000090a117224 */ /* 0x000fe200078e02ff */
[----:B------:R-:W-:-:S03]  /*0300*/  IABS R10, R0 ;  /* 0x00000000000a7213 */ /* 0x000fc60000000000 */
[----:B------:R-:W-:Y:S01]  /*0310*/  IMAD.HI.U32 R7, R7, R17, R6 ;  /* 0x0000001107077227 */ /* 0x000fe200078e0006 */
[----:B---3--:R0:W-:Y:S04]  /*0320*/  STG.E desc[UR4][R12.64], R11 ;  /* 0x0000000b0c007986 */ /* 0x0081e8000c101904 */
[----:B------:R-:W2:Y:S01]  /*0330*/  LDG.E.U16 R4, desc[UR4][R14.64] ;  /* 0x000000040e047981 */ /* 0x000ea2000c1e1500 */
[----:B------:R-:W-:Y:S01]  /*0340*/  IMAD.HI.U32 R7, R7, R10, RZ ;  /* 0x0000000a07077227 */ /* 0x000fe200078e00ff */
[----:B0-----:R-:W-:-:S05]  /*0350*/  IABS R11, R2 ;  /* 0x00000002000b7213 */ /* 0x001fca0000000000 */
[----:B------:R-:W-:-:S04]  /*0360*/  IMAD.MOV R8, RZ, RZ, -R11 ;  /* 0x000000ffff087224 */ /* 0x000fc800078e0a0b */
[----:B------:R-:W-:Y:S02]  /*0370*/  IMAD R10, R7, R8, R10 ;  /* 0x00000008070a7224 */ /* 0x000fe400078e020a */
[----:B------:R-:W0:Y:S03]  /*0380*/  LDC.64 R6, c[0x0][0x3b8] ;  /* 0x0000ee00ff067b82 */ /* 0x000e260000000a00 */
[----:B------:R-:W-:-:S13]  /*0390*/  ISETP.GT.U32.AND P0, PT, R9, R10, PT ;  /* 0x0000000a0900720c */ /* 0x000fda0003f04070 */
[----:B------:R-:W-:Y:S02]  /*03a0*/  @!P0 IADD3 R10, PT, PT, R10, -R9, RZ ;  /* 0x800000090a0a8210 */ /* 0x000fe40007ffe0ff */
[----:B------:R-:W-:Y:S02]  /*03b0*/  ISETP.GE.AND P0, PT, R0, RZ, PT ;  /* 0x000000ff0000720c */ /* 0x000fe40003f06270 */
[----:B------:R-:W-:-:S13]  /*03c0*/  ISETP.GT.U32.AND P1, PT, R9, R10, PT ;  /* 0x0000000a0900720c */ /* 0x000fda0003f24070 */
[----:B------:R-:W-:Y:S01]  /*03d0*/  @!P1 IMAD.IADD R10, R10, 0x1, -R9 ;  /* 0x000000010a0a9824 */ /* 0x000fe200078e0a09 */
[----:B------:R-:W-:Y:S01]  /*03e0*/  ISETP.NE.AND P1, PT, R2, RZ, PT ;  /* 0x000000ff0200720c */ /* 0x000fe20003f25270 */
[----:B------:R-:W1:Y:S03]  /*03f0*/  LDC.64 R8, c[0x0][0x3c0] ;  /* 0x0000f000ff087b82 */ /* 0x000e660000000a00 */
[----:B------:R-:W-:-:S09]  /*0400*/  @!P0 IADD3 R10, PT, PT, -R10, RZ, RZ ;  /* 0x000000ff0a0a8210 */ /* 0x000fd20007ffe1ff */
[----:B------:R-:W-:Y:S02]  /*0410*/  @!P1 LOP3.LUT R10, RZ, R2, RZ, 0x33, !PT ;  /* 0x00000002ff0a9212 */ /* 0x000fe400078e33ff */
[----:B------:R-:W-:Y:S02]  /*0420*/  I2FP.F32.S32 R2, R5 ;  /* 0x0000000500027245 */ /* 0x000fe40000201400 */
[----:B------:R-:W-:-:S03]  /*0430*/  I2FP.F32.S32 R10, R10 ;  /* 0x0000000a000a7245 */ /* 0x000fc60000201400 */
[----:B------:R-:W-:-:S04]  /*0440*/  FADD R3, -R3, R2 ;  /* 0x0000000203037221 */ /* 0x000fc80000000100 */
[----:B------:R-:W-:Y:S01]  /*0450*/  FADD R5, R10, R3 ;  /* 0x000000030a057221 */ /* 0x000fe20000000000 */
[----:B0-----:R-:W-:-:S04]  /*0460*/  IMAD.WIDE R2, R0, 0x2, R6 ;  /* 0x0000000200027825 */ /* 0x001fc800078e0206 */
[----:B-1----:R-:W-:Y:S01]  /*0470*/  IMAD.WIDE R6, R0, 0x4, R8 ;  /* 0x0000000400067825 */ /* 0x002fe200078e0208 */
[----:B--2---:R-:W-:Y:S04]  /*0480*/  STG.E.U16 desc[UR4][R2.64], R4 ;  /* 0x0000000402007986 */ /* 0x004fe8000c101504 */
[----:B------:R-:W-:Y:S01]  /*0490*/  STG.E desc[UR4][R6.64], R5 ;  /* 0x0000000506007986 */ /* 0x000fe2000c101904 */
[----:B------:R-:W-:Y:S05]  /*04a0*/  EXIT ;  /* 0x000000000000794d */ /* 0x000fea0003800000 */
.L_x_17:
        /* <DEDUP_REMOVED lines=13> */
.L_x_256:


//--------------------- .text._Z13rectify_phasePfS_S_PiS0_S_S_ --------------------------
	.section	.text._Z13rectify_phasePfS_S_PiS0_S_S_,"ax",@progbits
	.align	128
        .global         _Z13rectify_phasePfS_S_PiS0_S_S_
        .type           _Z13rectify_phasePfS_S_PiS0_S_S_,@function
        .size           _Z13rectify_phasePfS_S_PiS0_S_S_,(.L_x_257 - _Z13rectify_phasePfS_S_PiS0_S_S_)
        .other          _Z13rectify_phasePfS_S_PiS0_S_S_,@"STO_CUDA_ENTRY STV_DEFAULT"
_Z13rectify_phasePfS_S_PiS0_S_S_:
.text._Z13rectify_phasePfS_S_PiS0_S_S_:
[----:B------:R-:W-:Y:S01]  /*0000*/  LDC R1, c[0x0][0x37c] ;  /* 0x0000df00ff017b82 */ /* 0x000fe20000000800 */
[----:B------:R-:W0:Y:S07]  /*0010*/  S2R R0, SR_TID.X ;  /* 0x0000000000007919 */ /* 0x000e2e0000002100 */
[----:B------:R-:W0:Y:S01]  /*0020*/  S2UR UR6, SR_CTAID.X ;  /* 0x00000000000679c3 */ /* 0x000e220000002500 */
[----:B------:R-:W1:Y:S07]  /*0030*/  LDCU.64 UR4, c[0x0][0x358] ;  /* 0x00006b00ff0477ac */ /* 0x000e6e0008000a00 */
[----:B------:R-:W0:Y:S08]  /*0040*/  LDC R3, c[0x0][0x360] ;  /* 0x0000d800ff037b82 */ /* 0x000e300000000800 */
[----:B------:R-:W1:Y:S08]  /*0050*/  LDC.64 R4, c[0x0][0x3a0] ;  /* 0x0000e800ff047b82 */ /* 0x000e700000000a00 */
[----:B------:R-:W2:Y:S01]  /*0060*/  LDC.64 R6, c[0x0][0x388] ;  /* 0x0000e200ff067b82 */ /* 0x000ea20000000a00 */
[----:B0-----:R-:W-:-:S07]  /*0070*/  IMAD R0, R3, UR6, R0 ;  /* 0x0000000603007c24 */ /* 0x001fce000f8e0200 */
[----:B------:R-:W0:Y:S01]  /*0080*/  LDC.64 R10, c[0x0][0x380] ;  /* 0x0000e000ff0a7b82 */ /* 0x000e220000000a00 */
[----:B-1----:R-:W3:Y:S01]  /*0090*/  LDG.E R2, desc[UR4][R4.64] ;  /* 0x0000000404027981 */ /* 0x002ee2000c1e1900 */
[----:B--2---:R-:W-:-:S06]  /*00a0*/  IMAD.WIDE R6, R0, 0x4, R6 ;  /* 0x0000000400067825 */ /* 0x004fcc00078e0206 */
[----:B------:R-:W2:Y:S01]  /*00b0*/  LDG.E R6, desc[UR4][R6.64] ;  /* 0x0000000406067981 */ /* 0x000ea2000c1e1900 */
[----:B---3--:R-:W-:-:S05]  /*00c0*/  VIADD R3, R2, 0xffffffff ;  /* 0xffffffff02037836 */ /* 0x008fca0000000000 */
[----:B------:R-:W-:Y:S02]  /*00d0*/  I2FP.F32.S32 R8, R3 ;  /* 0x0000000300087245 */ /* 0x000fe40000201400 */
[----:B--2---:R-:W-:-:S04]  /*00e0*/  FMNMX.NAN R3, RZ, R6, !PT ;  /* 0x00000006ff037209 */ /* 0x004fc80007820000 */
[----:B------:R-:W-:-:S04]  /*00f0*/  FSETP.GE.AND P0, PT, R3, R8, PT ;  /* 0x000000080300720b */ /* 0x000fc80003f06000 */
[----:B------:R-:W-:-:S04]  /*0100*/  FSEL R3, R8, R3, P0 ;  /* 0x0000000308037208 */ /* 0x000fc80000000000 */
[----:B------:R-:W1:Y:S02]  /*0110*/  F2F.F64.F32 R8, R3 ;  /* 0x0000000300087310 */ /* 0x000e640000201800 */
[----:B-1----:R-:W-:-:S06]  /*0120*/  DADD R8, R8, 0.5 ;  /* 0x3fe0000008087429 */ /* 0x002fcc0000000000 */
[----:B------:R-:W0:Y:S02]  /*0130*/  F2I.F64.TRUNC R5, R8 ;  /* 0x0000000800057311 */ /* 0x000e24000030d100 */
[----:B0-----:R-:W-:-:S05]  /*0140*/  IMAD.WIDE R10, R5, 0x4, R10 ;  /* 0x00000004050a7825 */ /* 0x001fca00078e020a */
[----:B------:R0:W2:Y:S01]  /*0150*/  LDG.E R4, desc[UR4][R10.64] ;  /* 0x000000040a047981 */ /* 0x0000a2000c1e1900 */
[-C--:B------:R-:W-:Y:S02]  /*0160*/  IABS R13, R2.reuse ;  /* 0x00000002000d7213 */ /* 0x080fe40000000000 */
[----:B------:R-:W-:Y:S02]  /*0170*/  IABS R8, R2 ;  /* 0x0000000200087213 */ /* 0x000fe40000000000 */
[----:B------:R-:W1:Y:S02]  /*0180*/  I2F.RP R12, R13 ;  /* 0x0000000d000c7306 */ /* 0x000e640000209400 */
[----:B------:R-:W-:Y:S02]  /*0190*/  IADD3 R8, PT, PT, RZ, -R8, RZ ;  /* 0x80000008ff087210 */ /* 0x000fe40007ffe0ff */
[----:B0-----:R-:W-:-:S04]  /*01a0*/  IABS R10, R0 ;  /* 0x00000000000a7213 */ /* 0x001fc80000000000 */
[----:B-1----:R-:W0:Y:S02]  /*01b0*/  MUFU.RCP R12, R12 ;  /* 0x0000000c000c7308 */ /* 0x002e240000001000 */
[----:B0-----:R-:W-:-:S06]  /*01c0*/  VIADD R6, R12, 0xffffffe ;  /* 0x0ffffffe0c067836 */ /* 0x001fcc0000000000 */
[----:B------:R0:W1:Y:S02]  /*01d0*/  F2I.FTZ.U32.TRUNC.NTZ R7, R6 ;  /* 0x0000000600077305 */ /* 0x000064000021f000 */
[----:B0-----:R-:W-:Y:S01]  /*01e0*/  IMAD.MOV.U32 R6, RZ, RZ, RZ ;  /* 0x000000ffff067224 */ /* 0x001fe200078e00ff */
[----:B-1----:R-:W-:-:S05]  /*01f0*/  IADD3 R14, PT, PT, RZ, -R7, RZ ;  /* 0x80000007ff0e7210 */ /* 0x002fca0007ffe0ff */
[----:B------:R-:W-:-:S04]  /*0200*/  IMAD R9, R14, R13, RZ ;  /* 0x0000000d0e097224 */ /* 0x000fc800078e02ff */
[----:B------:R-:W-:-:S06]  /*0210*/  IMAD.HI.U32 R7, R7, R9, R6 ;  /* 0x0000000907077227 */ /* 0x000fcc00078e0006 */
[----:B------:R-:W-:-:S04]  /*0220*/  IMAD.HI.U32 R7, R7, R10, RZ ;  /* 0x0000000a07077227 */ /* 0x000fc800078e00ff */
[----:B------:R-:W-:Y:S02]  /*0230*/  IMAD R10, R7, R8, R10 ;  /* 0x00000008070a7224 */ /* 0x000fe400078e020a */
[----:B------:R-:W0:Y:S03]  /*0240*/  LDC.64 R6, c[0x0][0x3a8] ;  /* 0x0000ea00ff067b82 */ /* 0x000e260000000a00 */
[----:B------:R-:W-:-:S05]  /*0250*/  ISETP.GT.U32.AND P0, PT, R13, R10, PT ;  /* 0x0000000a0d00720c */ /* 0x000fca0003f04070 */
[----:B------:R-:W1:Y:S08]  /*0260*/  LDC.64 R8, c[0x0][0x3b0] ;  /* 0x0000ec00ff087b82 */ /* 0x000e700000000a00 */
[----:B------:R-:W-:Y:S01]  /*0270*/  @!P0 IMAD.IADD R10, R10, 0x1, -R13 ;  /* 0x000000010a0a8824 */ /* 0x000fe200078e0a0d */
[----:B------:R-:W-:-:S04]  /*0280*/  ISETP.GE.AND P0, PT, R0, RZ, PT ;  /* 0x000000ff0000720c */ /* 0x000fc80003f06270 */
[----:B------:R-:W-:-:S13]  /*0290*/  ISETP.GT.U32.AND P1, PT, R13, R10, PT ;  /* 0x0000000a0d00720c */ /* 0x000fda0003f24070 */
[----:B------:R-:W-:Y:S02]  /*02a0*/  @!P1 IADD3 R10, PT, PT, R10, -R13, RZ ;  /* 0x8000000d0a0a9210 */ /* 0x000fe40007ffe0ff */
[----:B------:R-:W-:-:S03]  /*02b0*/  ISETP.NE.AND P1, PT, R2, RZ, PT ;  /* 0x000000ff0200720c */ /* 0x000fc60003f25270 */
[----:B------:R-:W-:-:S10]  /*02c0*/  @!P0 IMAD.MOV R10, RZ, RZ, -R10 ;  /* 0x000000ffff0a8224 */ /* 0x000fd400078e0a0a */
[----:B------:R-:W-:Y:S02]  /*02d0*/  @!P1 LOP3.LUT R10, RZ, R2, RZ, 0x33, !PT ;  /* 0x00000002ff0a9212 */ /* 0x000fe400078e33ff */
[----:B------:R-:W-:Y:S02]  /*02e0*/  I2FP.F32.S32 R2, R5 ;  /* 0x0000000500027245 */ /* 0x000fe40000201400 */
[----:B------:R-:W-:-:S03]  /*02f0*/  I2FP.F32.S32 R10, R10 ;  /* 0x0000000a000a7245 */ /* 0x000fc60000201400 */
[----:B------:R-:W-:-:S04]  /*0300*/  FADD R3, -R3, R2 ;  /* 0x0000000203037221 */ /* 0x000fc80000000100 */
[----:B------:R-:W-:Y:S01]  /*0310*/  FADD R5, R10, R3 ;  /* 0x000000030a057221 */ /* 0x000fe20000000000 */
[----:B0-----:R-:W-:-:S04]  /*0320*/  IMAD.WIDE R2, R0, 0x4, R6 ;  /* 0x0000000400027825 */ /* 0x001fc800078e0206 */
[----:B-1----:R-:W-:Y:S01]  /*0330*/  IMAD.WIDE R6, R0, 0x4, R8 ;  /* 0x0000000400067825 */ /* 0x002fe200078e0208 */
[----:B--2---:R-:W-:Y:S04]  /*0340*/  STG.E desc[UR4][R2.64], R4 ;  /* 0x0000000402007986 */ /* 0x004fe8000c101904 */
[----:B------:R-:W-:Y:S01]  /*0350*/  STG.E desc[UR4][R6.64], R5 ;  /* 0x0000000506007986 */ /* 0x000fe2000c101904 */
[----:B------:R-:W-:Y:S05]  /*0360*/  EXIT ;  /* 0x000000000000794d */ /* 0x000fea0003800000 */
.L_x_18:
        /* <DEDUP_REMOVED lines=9> */
.L_x_257:


//--------------------- .text._Z23get_dmap_from_index_mapPfPiS0_S_S_S_S_S_S_S_PsS1_S_ --------------------------
	.section	.text._Z23get_dmap_from_index_mapPfPiS0_S_S_S_S_S_S_S_PsS1_S_,"ax",@progbits
	.align	128
        .global         _Z23get_dmap_from_index_mapPfPiS0_S_S_S_S_S_S_S_PsS1_S_
        .type           _Z23get_dmap_from_index_mapPfPiS0_S_S_S_S_S_S_S_PsS1_S_,@function
        .size           _Z23get_dmap_from_index_mapPfPiS0_S_S_S_S_S_S_S_PsS1_S_,(.L_x_251 - _Z23get_dmap_from_index_mapPfPiS0_S_S_S_S_S_S_S_PsS1_S_)
        .other          _Z23get_dmap_from_index_mapPfPiS0_S_S_S_S_S_S_S_PsS1_S_,@"STO_CUDA_ENTRY STV_DEFAULT"
_Z23get_dmap_from_index_mapPfPiS0_S_S_S_S_S_S_S_PsS1_S_:
.text._Z23get_dmap_from_index_mapPfPiS0_S_S_S_S_S_S_S_PsS1_S_:
[----:B------:R-:W-:Y:S08]  /*0000*/  LDC R1, c[0x0][0x37c] ;  /* 0x0000df00ff017b82 */ /* 0x000ff00000000800 */
[----:B------:R-:W0:Y:S01]  /*0010*/  LDC.64 R4, c[0x0][0x3e0] ;  /* 0x0000f800ff047b82 */ /* 0x000e220000000a00 */
[----:B------:R-:W0:Y:S07]  /*0020*/  LDCU.64 UR4, c[0x0][0x358] ;  /* 0x00006b00ff0477ac */ /* 0x000e2e0008000a00 */
[----:B------:R-:W1:Y:S01]  /*0030*/  LDC.64 R2, c[0x0][0x390] ;  /* 0x0000e400ff027b82 */ /* 0x000e620000000a00 */
[----:B0-----:R-:W2:Y:S04]  /*0040*/  LDG.E R4, desc[UR4][R4.64] ;  /* 0x0000000404047981 */ /* 0x001ea8000c1e1900 */
[----:B-1----:R0:W3:Y:S01]  /*0050*/  LDG.E R0, desc[UR4][R2.64] ;  /* 0x0000000402007981 */ /* 0x0020e2000c1e1900 */
[----:B------:R-:W1:Y:S01]  /*0060*/  MUFU.RCP64H R9, 1280 ;  /* 0x4094000000097908 */ /* 0x000e620000001800 */
[----:B------:R-:W-:Y:S01]  /*0070*/  UMOV UR6, 0xced91687 ;  /* 0xced9168700067882 */ /* 0x000fe20000000000 */
[----:B------:R-:W-:Y:S01]  /*0080*/  UMOV UR7, 0x3ff553f7 ;  /* 0x3ff553f700077882 */ /* 0x000fe20000000000 */
[----:B------:R-:W-:-:S02]  /*0090*/  IMAD.MOV.U32 R12, RZ, RZ, 0x0 ;  /* 0x00000000ff0c7424 */ /* 0x000fc400078e00ff */
[----:B------:R-:W-:Y:S02]  /*00a0*/  IMAD.MOV.U32 R13, RZ, RZ, 0x40940000 ;  /* 0x40940000ff0d7424 */ /* 0x000fe400078e00ff */
[----:B------:R-:W-:-:S06]  /*00b0*/  IMAD.MOV.U32 R8, RZ, RZ, 0x1 ;  /* 0x00000001ff087424 */ /* 0x000fcc00078e00ff */
[----:B-1----:R-:W-:-:S08]  /*00c0*/  DFMA R10, R8, -R12, 1 ;  /* 0x3ff00000080a742b */ /* 0x002fd0000000080c */
[----:B------:R-:W-:-:S08]  /*00d0*/  DFMA R10, R10, R10, R10 ;  /* 0x0000000a0a0a722b */ /* 0x000fd0000000000a */
[----:B------:R-:W-:-:S08]  /*00e0*/  DFMA R10, R8, R10, R8 ;  /* 0x0000000a080a722b */ /* 0x000fd00000000008 */
[----:B0-----:R-:W-:-:S08]  /*00f0*/  DFMA R2, R10, -R12, 1 ;  /* 0x3ff000000a02742b */ /* 0x001fd0000000080c */
[----:B------:R-:W-:Y:S01]  /*0100*/  DFMA R2, R10, R2, R10 ;  /* 0x000000020a02722b */ /* 0x000fe2000000000a */
[----:B--2---:R-:W0:Y:S01]  /*0110*/  F2F.F64.F32 R6, R4 ;  /* 0x0000000400067310 */ /* 0x004e220000201800 */
[----:B---3--:R-:W-:Y:S01]  /*0120*/  I2FP.F32.S32 R5, R0 ;  /* 0x0000000000057245 */ /* 0x008fe20000201400 */
[----:B0-----:R-:W-:-:S10]  /*0130*/  DMUL R6, R6, UR6 ;  /* 0x0000000606067c28 */ /* 0x001fd40008000000 */
[----:B------:R-:W0:Y:S02]  /*0140*/  F2F.F32.F64 R6, R6 ;  /* 0x0000000600067310 */ /* 0x000e240000301000 */
[----:B0-----:R-:W-:-:S06]  /*0150*/  FMUL R5, R6, R5 ;  /* 0x0000000506057220 */ /* 0x001fcc0000400000 */
[----:B------:R-:W0:Y:S02]  /*0160*/  F2F.F64.F32 R4, R5 ;  /* 0x0000000500047310 */ /* 0x000e240000201800 */
[----:B0-----:R-:W-:Y:S01]  /*0170*/  DMUL R8, R4, R2 ;  /* 0x0000000204087228 */ /* 0x001fe20000000000 */
[----:B------:R-:W-:-:S07]  /*0180*/  FSETP.GEU.AND P1, PT, |R5|, 6.5827683646048100446e-37, PT ;  /* 0x036000000500780b */ /* 0x000fce0003f2e200 */
[----:B------:R-:W-:-:S08]  /*0190*/  DFMA R10, R8, -1280, R4 ;  /* 0xc0940000080a782b */ /* 0x000fd00000000004 */
[----:B------:R-:W-:-:S10]  /*01a0*/  DFMA R2, R2, R10, R8 ;  /* 0x0000000a0202722b */ /* 0x000fd40000000008 */
[----:B------:R-:W-:-:S05]  /*01b0*/  FFMA R7, RZ, 4.625, R3 ;  /* 0x40940000ff077823 */ /* 0x000fca0000000003 */
[----:B------:R-:W-:-:S13]  /*01c0*/  FSETP.GT.AND P0, PT, |R7|, 1.469367938527859385e-39, PT ;  /* 0x001000000700780b */ /* 0x000fda0003f04200 */
[----:B------:R-:W-:Y:S05]  /*01d0*/  @P0 BRA P1, `(.L_x_19) ;  /* 0x0000000000200947 */ /* 0x000fea0000800000 */
[----:B------:R-:W-:Y:S01]  /*01e0*/  IMAD.MOV.U32 R3, RZ, RZ, R4 ;  /* 0x000000ffff037224 */ /* 0x000fe200078e0004 */
[----:B------:R-:W-:Y:S01]  /*01f0*/  MOV R16, 0x240 ;  /* 0x0000024000107802 */ /* 0x000fe20000000f00 */
[----:B------:R-:W-:Y:S02]  /*0200*/  IMAD.MOV.U32 R12, RZ, RZ, R5 ;  /* 0x000000ffff0c7224 */ /* 0x000fe400078e0005 */
[----:B------:R-:W-:Y:S02]  /*0210*/  IMAD.MOV.U32 R8, RZ, RZ, RZ ;  /* 0x000000ffff087224 */ /* 0x000fe400078e00ff */
[----:B------:R-:W-:-:S07]  /*0220*/  IMAD.MOV.U32 R9, RZ, RZ, 0x40940000 ;  /* 0x40940000ff097424 */ /* 0x000fce00078e00ff */
[----:B------:R-:W-:Y:S05]  /*0230*/  CALL.REL.NOINC `($__internal_1_$__cuda_sm20_div_rn_f64_full) ;  /* 0x0000003c00487944 */ /* 0x000fea0003c00000 */
[----:B------:R-:W-:Y:S02]  /*0240*/  IMAD.MOV.U32 R2, RZ, RZ, R4 ;  /* 0x000000ffff027224 */ /* 0x000fe400078e0004 */
[----:B------:R-:W-:-:S07]  /*0250*/  IMAD.MOV.U32 R3, RZ, RZ, R5 ;  /* 0x000000ffff037224 */ /* 0x000fce00078e0005 */
.L_x_19:
[----:B------:R-:W0:Y:S01]  /*0260*/  I2F.F64 R8, R0 ;  /* 0x0000000000087312 */ /* 0x000e220000201c00 */
[----:B------:R-:W-:Y:S01]  /*0270*/  IMAD.MOV.U32 R4, RZ, RZ, 0x1 ;  /* 0x00000001ff047424 */ /* 0x000fe200078e00ff */
[----:B------:R-:W-:-:S10]  /*0280*/  DADD R2, R2, 1.25 ;  /* 0x3ff4000002027429 */ /* 0x000fd40000000000 */
[----:B------:R1:W2:Y:S08]  /*0290*/  F2F.F32.F64 R2, R2 ;  /* 0x0000000200027310 */ /* 0x0002b00000301000 */
[----:B0-----:R-:W0:Y:S02]  /*02a0*/  MUFU.RCP64H R5, R9 ;  /* 0x0000000900057308 */ /* 0x001e240000001800 */
[----:B0-----:R-:W-:-:S08]  /*02b0*/  DFMA R10, -R8, R4, 1 ;  /* 0x3ff00000080a742b */ /* 0x001fd00000000104 */
[----:B------:R-:W-:-:S08]  /*02c0*/  DFMA R10, R10, R10, R10 ;  /* 0x0000000a0a0a722b */ /* 0x000fd0000000000a */
[----:B------:R-:W-:-:S08]  /*02d0*/  DFMA R10, R4, R10, R4 ;  /* 0x0000000a040a722b */ /* 0x000fd00000000004 */
[----:B------:R-:W-:-:S08]  /*02e0*/  DFMA R4, -R8, R10, 1 ;  /* 0x3ff000000804742b */ /* 0x000fd0000000010a */
[----:B------:R-:W-:-:S08]  /*02f0*/  DFMA R4, R10, R4, R10 ;  /* 0x000000040a04722b */ /* 0x000fd0000000000a */
[----:B------:R-:W-:-:S08]  /*0300*/  DMUL R10, R4, 1280 ;  /* 0x40940000040a7828 */ /* 0x000fd00000000000 */
[----:B------:R-:W-:-:S08]  /*0310*/  DFMA R12, -R8, R10, 1280 ;  /* 0x40940000080c742b */ /* 0x000fd0000000010a */
[----:B------:R-:W-:-:S10]  /*0320*/  DFMA R4, R4, R12, R10 ;  /* 0x0000000c0404722b */ /* 0x000fd4000000000a */
[----:B------:R-:W-:-:S05]  /*0330*/  FFMA R7, RZ, R9, R5 ;  /* 0x00000009ff077223 */ /* 0x000fca0000000005 */
[----:B------:R-:W-:-:S13]  /*0340*/  FSETP.GT.AND P0, PT, |R7|, 1.469367938527859385e-39, PT ;  /* 0x001000000700780b */ /* 0x000fda0003f04200 */
[----:B-12---:R-:W-:Y:S05]  /*0350*/  @P0 BRA `(.L_x_20) ;  /* 0x0000000000100947 */ /* 0x006fea0003800000 */
[----:B------:R-:W-:Y:S01]  /*0360*/  IMAD.MOV.U32 R3, RZ, RZ, RZ ;  /* 0x000000ffff037224 */ /* 0x000fe200078e00ff */
[----:B------:R-:W-:Y:S01]  /*0370*/  MOV R16, 0x3a0 ;  /* 0x000003a000107802 */ /* 0x000fe20000000f00 */
[----:B------:R-:W-:-:S07]  /*0380*/  IMAD.MOV.U32 R12, RZ, RZ, 0x40940000 ;  /* 0x40940000ff0c7424 */ /* 0x000fce00078e00ff */
[----:B------:R-:W-:Y:S05]  /*0390*/  CALL.REL.NOINC `($__internal_1_$__cuda_sm20_div_rn_f64_full) ;  /* 0x0000003800f07944 */ /* 0x000fea0003c00000 */
.L_x_20:
[----:B------:R-:W0:Y:S02]  /*03a0*/  LDCU UR6, c[0x0][0x360] ;  /* 0x00006c00ff0677ac */ /* 0x000e240008000800 */
[----:B0-----:R-:W0:Y:S01]  /*03b0*/  I2F.U32.RP R3, UR6 ;  /* 0x0000000600037d06 */ /* 0x001e220008209000 */
[----:B------:R-:W-:-:S07]  /*03c0*/  ISETP.NE.U32.AND P2, PT, RZ, UR6, PT ;  /* 0x00000006ff007c0c */ /* 0x000fce000bf45070 */
[----:B0-----:R-:W0:Y:S02]  /*03d0*/  MUFU.RCP R3, R3 ;  /* 0x0000000300037308 */ /* 0x001e240000001000 */
[----:B0-----:R-:W-:-:S06]  /*03e0*/  VIADD R8, R3, 0xffffffe ;  /* 0x0ffffffe03087836 */ /* 0x001fcc0000000000 */
[----:B------:R0:W1:Y:S02]  /*03f0*/  F2I.FTZ.U32.TRUNC.NTZ R9, R8 ;  /* 0x0000000800097305 */ /* 0x000064000021f000 */
[----:B0-----:R-:W-:Y:S02]  /*0400*/  IMAD.MOV.U32 R8, RZ, RZ, RZ ;  /* 0x000000ffff087224 */ /* 0x001fe400078e00ff */
[----:B-1----:R-:W-:-:S04]  /*0410*/  IMAD.MOV R7, RZ, RZ, -R9 ;  /* 0x000000ffff077224 */ /* 0x002fc800078e0a09 */
[----:B------:R-:W-:-:S04]  /*0420*/  IMAD R7, R7, UR6, RZ ;  /* 0x0000000607077c24 */ /* 0x000fc8000f8e02ff */
[----:B------:R-:W-:-:S06]  /*0430*/  IMAD.HI.U32 R9, R9, R7, R8 ;  /* 0x0000000709097227 */ /* 0x000fcc00078e0008 */
[----:B------:R-:W-:-:S04]  /*0440*/  IMAD.HI.U32 R7, R9, R0, RZ ;  /* 0x0000000009077227 */ /* 0x000fc800078e00ff */
[----:B------:R-:W-:-:S04]  /*0450*/  IMAD.MOV R9, RZ, RZ, -R7 ;  /* 0x000000ffff097224 */ /* 0x000fc800078e0a07 */
[----:B------:R-:W-:-:S05]  /*0460*/  IMAD R9, R9, UR6, R0 ;  /* 0x0000000609097c24 */ /* 0x000fca000f8e0200 */
[----:B------:R-:W-:-:S13]  /*0470*/  ISETP.GE.U32.AND P0, PT, R9, UR6, PT ;  /* 0x0000000609007c0c */ /* 0x000fda000bf06070 */
[----:B------:R-:W-:Y:S02]  /*0480*/  @P0 VIADD R9, R9, -UR6 ;  /* 0x8000000609090c36 */ /* 0x000fe40008000000 */
[----:B------:R-:W-:-:S03]  /*0490*/  @P0 VIADD R7, R7, 0x1 ;  /* 0x0000000107070836 */ /* 0x000fc60000000000 */
[----:B------:R-:W-:-:S13]  /*04a0*/  ISETP.GE.U32.AND P1, PT, R9, UR6, PT ;  /* 0x0000000609007c0c */ /* 0x000fda000bf26070 */
[----:B------:R-:W-:Y:S01]  /*04b0*/  @P1 VIADD R7, R7, 0x1 ;  /* 0x0000000107071836 */ /* 0x000fe20000000000 */
[----:B------:R-:W-:-:S04]  /*04c0*/  @!P2 LOP3.LUT R7, RZ, UR6, RZ, 0x33, !PT ;  /* 0x00000006ff07ac12 */ /* 0x000fc8000f8e33ff */
[----:B------:R-:W-:-:S13]  /*04d0*/  ISETP.GE.AND P0, PT, R7, 0x1, PT ;  /* 0x000000010700780c */ /* 0x000fda0003f06270 */
[----:B------:R-:W-:Y:S05]  /*04e0*/  @!P0 EXIT ;  /* 0x000000000000894d */ /* 0x000fea0003800000 */
[----:B------:R-:W0:Y:S01]  /*04f0*/  S2R R10, SR_TID.X ;  /* 0x00000000000a7919 */ /* 0x000e220000002100 */
[----:B------:R-:W1:Y:S01]  /*0500*/  S2UR UR6, SR_CTAID.X ;  /* 0x00000000000679c3 */ /* 0x000e620000002500 */
[----:B------:R-:W-:Y:S01]  /*0510*/  SHF.R.S32.HI R3, RZ, 0x1f, R0 ;  /* 0x0000001fff037819 */ /* 0x000fe20000011400 */
[----:B------:R-:W-:Y:S01]  /*0520*/  UMOV UR8, 0xcccccccd ;  /* 0xcccccccd00087882 */ /* 0x000fe20000000000 */
[----:B------:R-:W-:Y:S01]  /*0530*/  UMOV UR9, 0x3ff4cccc ;  /* 0x3ff4cccc00097882 */ /* 0x000fe20000000000 */
[----:B------:R-:W-:Y:S01]  /*0540*/  IMAD.MOV.U32 R16, RZ, RZ, -0x1 ;  /* 0xffffffffff107424 */ /* 0x000fe200078e00ff */
[----:B------:R-:W-:Y:S01]  /*0550*/  LEA.HI R3, R3, R0, RZ, 0x7 ;  /* 0x0000000003037211 */ /* 0x000fe200078f38ff */
[----:B------:R-:W-:Y:S02]  /*0560*/  DMUL R8, R4, UR8 ;  /* 0x0000000804087c28 */ /* 0x000fe40008000000 */
[----:B------:R-:W2:Y:S01]  /*0570*/  LDC.64 R14, c[0x0][0x3a0] ;  /* 0x0000e800ff0e7b82 */ /* 0x000ea20000000a00 */
[----:B------:R-:W-:-:S03]  /*0580*/  SHF.R.S32.HI R4, RZ, 0x7, R3 ;  /* 0x00000007ff047819 */ /* 0x000fc60000011403 */
[----:B------:R3:W4:Y:S01]  /*0590*/  F2F.F32.F64 R3, R8 ;  /* 0x0000000800037310 */ /* 0x0007220000301000 */
[----:B------:R-:W-:-:S05]  /*05a0*/  I2FP.F32.S32 R11, R4 ;  /* 0x00000004000b7245 */ /* 0x000fca0000201400 */
[----:B------:R-:W-:Y:S01]  /*05b0*/  FMUL R6, R6, R11 ;  /* 0x0000000b06067220 */ /* 0x000fe20000400000 */
[----:B-1----:R-:W-:Y:S02]  /*05c0*/  IMAD R5, R0, UR6, RZ ;  /* 0x0000000600057c24 */ /* 0x002fe4000f8e02ff */
[----:B0-----:R-:W-:Y:S02]  /*05d0*/  IMAD R4, R7, R10, RZ ;  /* 0x0000000a07047224 */ /* 0x001fe400078e02ff */
[----:B--2---:R-:W-:-:S04]  /*05e0*/  IMAD.WIDE R14, R5, 0x4, R14 ;  /* 0x00000004050e7825 */ /* 0x004fc800078e020e */
[----:B---34-:R-:W-:-:S07]  /*05f0*/  IMAD.IADD R7, R7, 0x1, R4 ;  /* 0x0000000107077824 */ /* 0x018fce00078e0204 */
.L_x_158:
[----:B0-----:R-:W0:Y:S02]  /*0600*/  LDC.64 R12, c[0x0][0x398] ;  /* 0x0000e600ff0c7b82 */ /* 0x001e240000000a00 */
[----:B0-----:R-:W-:-:S04]  /*0610*/  IMAD.WIDE R10, R5, 0x4, R12 ;  /* 0x00000004050a7825 */ /* 0x001fc800078e020c */
[----:B------:R-:W-:-:S05]  /*0620*/  IMAD.WIDE R10, R4, 0x4, R10 ;  /* 0x00000004040a7825 */ /* 0x000fca00078e020a */
[----:B------:R-:W2:Y:S01]  /*0630*/  LDG.E R8, desc[UR4][R10.64] ;  /* 0x000000040a087981 */ /* 0x000ea2000c1e1900 */
[----:B------:R-:W-:Y:S01]  /*0640*/  BSSY.RECONVERGENT B3, `(.L_x_21) ;  /* 0x000038d000037945 */ /* 0x000fe20003800200 */
[----:B------:R-:W-:Y:S02]  /*0650*/  IMAD.MOV.U32 R9, RZ, RZ, R16 ;  /* 0x000000ffff097224 */ /* 0x000fe400078e0010 */
[----:B------:R-:W-:Y:S01]  /*0660*/  IMAD.MOV.U32 R16, RZ, RZ, -0x1 ;  /* 0xffffffffff107424 */ /* 0x000fe200078e00ff */
[----:B--2---:R-:W-:-:S13]  /*0670*/  FSETP.NAN.AND P0, PT, |R8|, |R8|, PT ;  /* 0x400000080800720b */ /* 0x004fda0003f08200 */
[----:B-----5:R-:W-:Y:S05]  /*0680*/  @P0 BRA `(.L_x_22) ;  /* 0x0000003800200947 */ /* 0x020fea0003800000 */
[----:B------:R-:W-:Y:S01]  /*0690*/  ISETP.GE.AND P0, PT, R9, 0x1, PT ;  /* 0x000000010900780c */ /* 0x000fe20003f06270 */
[----:B------:R-:W-:Y:S01]  /*06a0*/  IMAD.MOV.U32 R22, RZ, RZ, RZ ;  /* 0x000000ffff167224 */ /* 0x000fe200078e00ff */
[----:B------:R-:W-:Y:S01]  /*06b0*/  BSSY.RECONVERGENT B2, `(.L_x_23) ;  /* 0x0000143000027945 */ /* 0x000fe20003800200 */
[----:B------:R-:W-:Y:S02]  /*06c0*/  IMAD.MOV.U32 R17, RZ, RZ, R0 ;  /* 0x000000ffff117224 */ /* 0x000fe400078e0000 */
[----:B------:R-:W-:Y:S02]  /*06d0*/  IMAD.MOV.U32 R29, RZ, RZ, -0x1 ;  /* 0xffffffffff1d7424 */ /* 0x000fe400078e00ff */
[----:B------:R-:W-:-:S06]  /*06e0*/  IMAD.MOV.U32 R21, RZ, RZ, -0x1 ;  /* 0xffffffffff157424 */ /* 0x000fcc00078e00ff */
[----:B------:R-:W-:-:S05]  /*06f0*/  @P0 I2FP.F32.U32 R11, R9 ;  /* 0x00000009000b0245 */ /* 0x000fca0000201000 */
[C-C-:B------:R-:W-:Y:S01]  /*0700*/  @P0 FADD R16, -R6.reuse, R11.reuse ;  /* 0x0000000b06100221 */ /* 0x140fe20000000100 */
[----:B------:R-:W-:-:S04]  /*0710*/  @P0 FADD R18, R6, R11 ;  /* 0x0000000b06120221 */ /* 0x000fc80000000000 */
[----:B------:R-:W0:Y:S08]  /*0720*/  @P0 F2I.TRUNC.NTZ R11, R18 ;  /* 0x00000012000b0305 */ /* 0x000e30000020f100 */
[----:B------:R-:W1:Y:S01]  /*0730*/  @P0 F2I.TRUNC.NTZ R16, R16 ;  /* 0x0000001000100305 */ /* 0x000e62000020f100 */
[----:B0-----:R-:W-:Y:S02]  /*0740*/  @P0 VIMNMX R17, PT, PT, R0, R11, PT ;  /* 0x0000000b00110248 */ /* 0x001fe40003fe0100 */
[----:B------:R-:W-:-:S02]  /*0750*/  CS2R R10, SRZ ;  /* 0x00000000000a7805 */ /* 0x000fc4000001ff00 */
[----:B-1----:R-:W-:-:S04]  /*0760*/  @P0 VIMNMX R22, PT, PT, RZ, R16, !PT ;  /* 0x00000010ff160248 */ /* 0x002fc80007fe0100 */
[----:B------:R-:W-:-:S13]  /*0770*/  ISETP.GE.AND P0, PT, R22, R17, PT ;  /* 0x000000111600720c */ /* 0x000fda0003f06270 */
[----:B------:R-:W-:Y:S05]  /*0780*/  @P0 BRA `(.L_x_24) ;  /* 0x0000001000d40947 */ /* 0x000fea0003800000 */
[----:B------:R-:W-:Y:S01]  /*0790*/  IMAD.IADD R10, R22, 0x1, -R17 ;  /* 0x00000001160a7824 */ /* 0x000fe200078e0a11 */
[----:B------:R-:W-:Y:S01]  /*07a0*/  BSSY.RECONVERGENT B1, `(.L_x_25) ;  /* 0x00000b3000017945 */ /* 0x000fe20003800200 */
[----:B------:R-:W-:Y:S02]  /*07b0*/  IMAD.IADD R25, R17, 0x1, -R22 ;  /* 0x0000000111197824 */ /* 0x000fe400078e0a16 */
[----:B------:R-:W-:Y:S01]  /*07c0*/  IMAD.MOV.U32 R21, RZ, RZ, -0x1 ;  /* 0xffffffffff157424 */ /* 0x000fe200078e00ff */
[----:B------:R-:W-:Y:S02]  /*07d0*/  ISETP.GT.U32.AND P0, PT, R10, -0x4, PT ;  /* 0xfffffffc0a00780c */ /* 0x000fe40003f04070 */
[----:B------:R-:W-:Y:S01]  /*07e0*/  CS2R R10, SRZ ;  /* 0x00000000000a7805 */ /* 0x000fe2000001ff00 */
[----:B------:R-:W-:Y:S01]  /*07f0*/  IMAD.MOV.U32 R29, RZ, RZ, -0x1 ;  /* 0xffffffffff1d7424 */ /* 0x000fe200078e00ff */
[----:B------:R-:W-:-:S09]  /*0800*/  LOP3.LUT R20, R25, 0x3, RZ, 0xc0, !PT ;  /* 0x0000000319147812 */ /* 0x000fd200078ec0ff */
[----:B------:R-:W-:Y:S05]  /*0810*/  @P0 BRA `(.L_x_26) ;  /* 0x0000000800ac0947 */ /* 0x000fea0003800000 */
[----:B------:R-:W-:Y:S01]  /*0820*/  LOP3.LUT R25, R25, 0xfffffffc, RZ, 0xc0, !PT ;  /* 0xfffffffc19197812 */ /* 0x000fe200078ec0ff */
[----:B------:R-:W-:Y:S01]  /*0830*/  BSSY.RECONVERGENT B0, `(.L_x_27) ;  /* 0x00000a8000007945 */ /* 0x000fe20003800200 */
[----:B------:R-:W-:Y:S02]  /*0840*/  VIADD R22, R22, 0x1 ;  /* 0x0000000116167836 */ /* 0x000fe40000000000 */
[C-C-:B------:R-:W-:Y:S01]  /*0850*/  FADD R23, -R3.reuse, R8.reuse ;  /* 0x0000000803177221 */ /* 0x140fe20000000100 */
[----:B------:R-:W-:Y:S01]  /*0860*/  FADD R24, R3, R8 ;  /* 0x0000000803187221 */ /* 0x000fe20000000000 */
[----:B------:R-:W-:Y:S02]  /*0870*/  IMAD.MOV.U32 R11, RZ, RZ, RZ ;  /* 0x000000ffff0b7224 */ /* 0x000fe400078e00ff */
[----:B------:R-:W-:Y:S02]  /*0880*/  IMAD.MOV.U32 R21, RZ, RZ, -0x1 ;  /* 0xffffffffff157424 */ /* 0x000fe400078e00ff */
[----:B------:R-:W-:-:S07]  /*0890*/  IMAD.MOV R25, RZ, RZ, -R25 ;  /* 0x000000ffff197224 */ /* 0x000fce00078e0a19 */
.L_x_60:
[----:B------:R-:W-:-:S04]  /*08a0*/  VIADD R26, R22, 0xffffffff ;  /* 0xffffffff161a7836 */ /* 0x000fc80000000000 */
[----:B------:R-:W-:-:S05]  /*08b0*/  IMAD.WIDE.U32 R16, R26, 0x4, R14 ;  /* 0x000000041a107825 */ /* 0x000fca00078e000e */
[----:B------:R-:W2:Y:S01]  /*08c0*/  LDG.E R27, desc[UR4][R16.64] ;  /* 0x00000004101b7981 */ /* 0x000ea2000c1e1900 */
[----:B------:R-:W-:Y:S01]  /*08d0*/  VIADD R25, R25, 0x4 ;  /* 0x0000000419197836 */ /* 0x000fe20000000000 */
[----:B------:R-:W-:Y:S04]  /*08e0*/  BSSY.RECONVERGENT B4, `(.L_x_28) ;  /* 0x0000025000047945 */ /* 0x000fe80003800200 */
[----:B------:R-:W-:Y:S02]  /*08f0*/  ISETP.NE.AND P1, PT, R25, RZ, PT ;  /* 0x000000ff1900720c */ /* 0x000fe40003f25270 */
[----:B--2---:R-:W-:-:S13]  /*0900*/  FSETP.NAN.AND P0, PT, |R27|, |R27|, PT ;  /* 0x4000001b1b00720b */ /* 0x004fda0003f08200 */
[----:B------:R-:W-:Y:S05]  /*0910*/  @P0 BRA `(.L_x_29) ;  /* 0x0000000000840947 */ /* 0x000fea0003800000 */
[----:B------:R-:W-:Y:S01]  /*0920*/  FSETP.GTU.AND P0, PT, R27, R8, PT ;  /* 0x000000081b00720b */ /* 0x000fe20003f0c000 */
[----:B------:R-:W-:Y:S03]  /*0930*/  BSSY.RECONVERGENT B5, `(.L_x_30) ;  /* 0x0000010000057945 */ /* 0x000fe60003800200 */
[----:B------:R-:W-:-:S13]  /*0940*/  FSETP.GTU.OR P0, PT, R23, R27, P0 ;  /* 0x0000001b1700720b */ /* 0x000fda000070c400 */
[----:B------:R-:W-:Y:S05]  /*0950*/  @P0 BRA `(.L_x_31) ;  /* 0x0000000000340947 */ /* 0x000fea0003800000 */
[----:B------:R-:W-:Y:S01]  /*0960*/  ISETP.NE.AND P0, PT, R29, -0x1, PT ;  /* 0xffffffff1d00780c */ /* 0x000fe20003f05270 */
[----:B------:R-:W-:Y:S01]  /*0970*/  BSSY.RECONVERGENT B6, `(.L_x_32) ;  /* 0x0000009000067945 */ /* 0x000fe20003800200 */
[----:B------:R-:W-:-:S11]  /*0980*/  IMAD.MOV.U32 R28, RZ, RZ, R26 ;  /* 0x000000ffff1c7224 */ /* 0x000fd600078e001a */
[----:B------:R-:W-:Y:S05]  /*0990*/  @!P0 BRA `(.L_x_33) ;  /* 0x0000000000188947 */ /* 0x000fea0003800000 */
[----:B------:R-:W-:-:S06]  /*09a0*/  IMAD.WIDE R18, R29, 0x4, R14 ;  /* 0x000000041d127825 */ /* 0x000fcc00078e020e */
[----:B------:R-:W2:Y:S01]  /*09b0*/  LDG.E R19, desc[UR4][R18.64] ;  /* 0x0000000412137981 */ /* 0x000ea2000c1e1900 */
[C---:B------:R-:W-:Y:S01]  /*09c0*/  FADD R28, R8.reuse, -R27 ;  /* 0x8000001b081c7221 */ /* 0x040fe20000000000 */
[----:B--2---:R-:W-:-:S05]  /*09d0*/  FADD R19, R8, -R19 ;  /* 0x8000001308137221 */ /* 0x004fca0000000000 */
[----:B------:R-:W-:-:S04]  /*09e0*/  FSETP.GTU.AND P0, PT, R28, R19, PT ;  /* 0x000000131c00720b */ /* 0x000fc80003f0c000 */
[----:B------:R-:W-:-:S09]  /*09f0*/  SEL R28, R26, R29, !P0 ;  /* 0x0000001d1a1c7207 */ /* 0x000fd20004000000 */
.L_x_33:
[----:B------:R-:W-:Y:S05]  /*0a00*/  BSYNC.RECONVERGENT B6 ;  /* 0x0000000000067941 */ /* 0x000fea0003800200 */
.L_x_32:
[----:B------:R-:W-:Y:S02]  /*0a10*/  VIADD R10, R10, 0x1 ;  /* 0x000000010a0a7836 */ /* 0x000fe40000000000 */
[----:B------:R-:W-:-:S07]  /*0a20*/  IMAD.MOV.U32 R29, RZ, RZ, R28 ;  /* 0x000000ffff1d7224 */ /* 0x000fce00078e001c */
.L_x_31:
[----:B------:R-:W-:Y:S05]  /*0a30*/  BSYNC.RECONVERGENT B5 ;  /* 0x0000000000057941 */ /* 0x000fea0003800200 */
.L_x_30:
[----:B------:R-:W-:-:S04]  /*0a40*/  FSETP.GTU.AND P0, PT, R27, R24, PT ;  /* 0x000000181b00720b */ /* 0x000fc80003f0c000 */
[----:B------:R-:W-:-:S13]  /*0a50*/  FSETP.GTU.OR P0, PT, R8, R27, P0 ;  /* 0x0000001b0800720b */ /* 0x000fda000070c400 */
[----:B------:R-:W-:Y:S05]  /*0a60*/  @P0 BRA `(.L_x_29) ;  /* 0x0000000000300947 */ /* 0x000fea0003800000 */
[----:B------:R-:W-:Y:S01]  /*0a70*/  ISETP.NE.AND P0, PT, R21, -0x1, PT ;  /* 0xffffffff1500780c */ /* 0x000fe20003f05270 */
[----:B------:R-:W-:-:S12]  /*0a80*/  BSSY.RECONVERGENT B5, `(.L_x_34) ;  /* 0x0000008000057945 */ /* 0x000fd80003800200 */
[----:B------:R-:W-:Y:S05]  /*0a90*/  @!P0 BRA `(.L_x_35) ;  /* 0x0000000000188947 */ /* 0x000fea0003800000 */
[----:B------:R-:W-:-:S06]  /*0aa0*/  IMAD.WIDE R18, R21, 0x4, R14 ;  /* 0x0000000415127825 */ /* 0x000fcc00078e020e */
[----:B------:R-:W2:Y:S01]  /*0ab0*/  LDG.E R19, desc[UR4][R18.64] ;  /* 0x0000000412137981 */ /* 0x000ea2000c1e1900 */
[C---:B------:R-:W-:Y:S01]  /*0ac0*/  FADD R27, -R8.reuse, R27 ;  /* 0x0000001b081b7221 */ /* 0x040fe20000000100 */
[----:B--2---:R-:W-:-:S05]  /*0ad0*/  FADD R28, -R8, R19 ;  /* 0x00000013081c7221 */ /* 0x004fca0000000100 */
[----:B------:R-:W-:-:S04]  /*0ae0*/  FSETP.GTU.AND P0, PT, R27, R28, PT ;  /* 0x0000001c1b00720b */ /* 0x000fc80003f0c000 */
[----:B------:R-:W-:-:S09]  /*0af0*/  SEL R26, R26, R21, !P0 ;  /* 0x000000151a1a7207 */ /* 0x000fd20004000000 */
.L_x_35:
[----:B------:R-:W-:Y:S05]  /*0b00*/  BSYNC.RECONVERGENT B5 ;  /* 0x0000000000057941 */ /* 0x000fea0003800200 */
.L_x_34:
[----:B------:R-:W-:Y:S02]  /*0b10*/  VIADD R11, R11, 0x1 ;  /* 0x000000010b0b7836 */ /* 0x000fe40000000000 */
[----:B------:R-:W-:-:S07]  /*0b20*/  IMAD.MOV.U32 R21, RZ, RZ, R26 ;  /* 0x000000ffff157224 */ /* 0x000fce00078e001a */
.L_x_29:
[----:B------:R-:W-:Y:S05]  /*0b30*/  BSYNC.RECONVERGENT B4 ;  /* 0x0000000000047941 */ /* 0x000fea0003800200 */
.L_x_28:
[----:B------:R-:W2:Y:S01]  /*0b40*/  LDG.E R27, desc[UR4][R16.64+0x4] ;  /* 0x00000404101b7981 */ /* 0x000ea2000c1e1900 */
[----:B------:R-:W-:Y:S01]  /*0b50*/  BSSY.RECONVERGENT B4, `(.L_x_36) ;  /* 0x0000026000047945 */ /* 0x000fe20003800200 */
[----:B------:R-:W-:Y:S01]  /*0b60*/  VIADD R26, R22, 0x2 ;  /* 0x00000002161a7836 */ /* 0x000fe20000000000 */
        /* <DEDUP_REMOVED lines=16> */
.L_x_41:
[----:B------:R-:W-:Y:S05]  /*0c70*/  BSYNC.RECONVERGENT B6 ;  /* 0x0000000000067941 */ /* 0x000fea0003800200 */
.L_x_40:
[----:B------:R-:W-:Y:S02]  /*0c80*/  VIADD R10, R10, 0x1 ;  /* 0x000000010a0a7836 */ /* 0x000fe40000000000 */
[----:B------:R-:W-:-:S07]  /*0c90*/  IMAD.MOV.U32 R29, RZ, RZ, R28 ;  /* 0x000000ffff1d7224 */ /* 0x000fce00078e001c */
.L_x_39:
[----:B------:R-:W-:Y:S05]  /*0ca0*/  BSYNC.RECONVERGENT B5 ;  /* 0x0000000000057941 */ /* 0x000fea0003800200 */
.L_x_38:
[----:B------:R-:W-:-:S04]  /*0cb0*/  FSETP.GTU.AND P0, PT, R27, R24, PT ;  /* 0x000000181b00720b */ /* 0x000fc80003f0c000 */
        /* <DEDUP_REMOVED lines=8> */
[C---:B------:R-:W-:Y:S01]  /*0d40*/  FADD R27, -R8.reuse, R27 ;  /* 0x0000001b081b7221 */ /* 0x040fe20000000100 */
[----:B--2---:R-:W-:-:S05]  /*0d50*/  FADD R28, -R8, R19 ;  /* 0x00000013081c7221 */ /* 0x004fca0000000100 */
[----:B------:R-:W-:-:S04]  /*0d60*/  FSETP.GTU.AND P0, PT, R27, R28, PT ;  /* 0x0000001c1b00720b */ /* 0x000fc80003f0c000 */
[----:B------:R-:W-:-:S09]  /*0d70*/  SEL R28, R22, R21, !P0 ;  /* 0x00000015161c7207 */ /* 0x000fd20004000000 */
.L_x_43:
[----:B------:R-:W-:Y:S05]  /*0d80*/  BSYNC.RECONVERGENT B5 ;  /* 0x0000000000057941 */ /* 0x000fea0003800200 */
.L_x_42:
[----:B------:R-:W-:Y:S02]  /*0d90*/  VIADD R11, R11, 0x1 ;  /* 0x000000010b0b7836 */ /* 0x000fe40000000000 */
[----:B------:R-:W-:-:S07]  /*0da0*/  IMAD.MOV.U32 R21, RZ, RZ, R28 ;  /* 0x000000ffff157224 */ /* 0x000fce00078e001c */
.L_x_37:
[----:B------:R-:W-:Y:S05]  /*0db0*/  BSYNC.RECONVERGENT B4 ;  /* 0x0000000000047941 */ /* 0x000fea0003800200 */
.L_x_36:
[----:B------:R-:W2:Y:S01]  /*0dc0*/  LDG.E R27, desc[UR4][R16.64+0x8] ;  /* 0x00000804101b7981 */ /* 0x000ea2000c1e1900 */
[----:B------:R-:W-:Y:S01]  /*0dd0*/  BSSY.RECONVERGENT B4, `(.L_x_44) ;  /* 0x0000025000047945 */ /* 0x000fe20003800200 */
[----:B--2---:R-:W-:-:S13]  /*0de0*/  FSETP.NAN.AND P0, PT, |R27|, |R27|, PT ;  /* 0x4000001b1b00720b */ /* 0x004fda0003f08200 */
[----:B------:R-:W-:Y:S05]  /*0df0*/  @P0 BRA `(.L_x_45) ;  /* 0x0000000000880947 */ /* 0x000fea0003800000 */
[----:B------:R-:W-:Y:S01]  /*0e00*/  FSETP.GTU.AND P0, PT, R27, R8, PT ;  /* 0x000000081b00720b */ /* 0x000fe20003f0c000 */
[----:B------:R-:W-:Y:S01]  /*0e10*/  BSSY.RECONVERGENT B5, `(.L_x_46) ;  /* 0x0000011000057945 */ /* 0x000fe20003800200 */
[----:B------:R-:W-:Y:S02]  /*0e20*/  VIADD R28, R22, 0x1 ;  /* 0x00000001161c7836 */ /* 0x000fe40000000000 */
[----:B------:R-:W-:-:S13]  /*0e30*/  FSETP.GTU.OR P0, PT, R23, R27, P0 ;  /* 0x0000001b1700720b */ /* 0x000fda000070c400 */
[----:B------:R-:W-:Y:S05]  /*0e40*/  @P0 BRA `(.L_x_47) ;  /* 0x0000000000340947 */ /* 0x000fea0003800000 */
[----:B------:R-:W-:Y:S01]  /*0e50*/  ISETP.NE.AND P0, PT, R29, -0x1, PT ;  /* 0xffffffff1d00780c */ /* 0x000fe20003f05270 */
[----:B------:R-:W-:Y:S01]  /*0e60*/  BSSY.RECONVERGENT B6, `(.L_x_48) ;  /* 0x0000009000067945 */ /* 0x000fe20003800200 */
[----:B------:R-:W-:-:S11]  /*0e70*/  IMAD.MOV.U32 R18, RZ, RZ, R28 ;  /* 0x000000ffff127224 */ /* 0x000fd600078e001c */
[----:B------:R-:W-:Y:S05]  /*0e80*/  @!P0 BRA `(.L_x_49) ;  /* 0x0000000000188947 */ /* 0x000fea0003800000 */
[----:B------:R-:W-:-:S06]  /*0e90*/  IMAD.WIDE R18, R29, 0x4, R14 ;  /* 0x000000041d127825 */ /* 0x000fcc00078e020e */
[----:B------:R0:W2:Y:S02]  /*0ea0*/  LDG.E R19, desc[UR4][R18.64] ;  /* 0x0000000412137981 */ /* 0x0000a4000c1e1900 */
[C---:B0-----:R-:W-:Y:S01]  /*0eb0*/  FADD R18, R8.reuse, -R27 ;  /* 0x8000001b08127221 */ /* 0x041fe20000000000 */
[----:B--2---:R-:W-:-:S05]  /*0ec0*/  FADD R19, R8, -R19 ;  /* 0x8000001308137221 */ /* 0x004fca0000000000 */
[----:B------:R-:W-:-:S04]  /*0ed0*/  FSETP.GTU.AND P0, PT, R18, R19, PT ;  /* 0x000000131200720b */ /* 0x000fc80003f0c000 */
[----:B------:R-:W-:-:S09]  /*0ee0*/  SEL R18, R28, R29, !P0 ;  /* 0x0000001d1c127207 */ /* 0x000fd20004000000 */
.L_x_49:
[----:B------:R-:W-:Y:S05]  /*0ef0*/  BSYNC.RECONVERGENT B6 ;  /* 0x0000000000067941 */ /* 0x000fea0003800200 */
.L_x_48:
[----:B------:R-:W-:Y:S02]  /*0f00*/  VIADD R10, R10, 0x1 ;  /* 0x000000010a0a7836 */ /* 0x000fe40000000000 */
[----:B------:R-:W-:-:S07]  /*0f10*/  IMAD.MOV.U32 R29, RZ, RZ, R18 ;  /* 0x000000ffff1d7224 */ /* 0x000fce00078e0012 */
.L_x_47:
[----:B------:R-:W-:Y:S05]  /*0f20*/  BSYNC.RECONVERGENT B5 ;  /* 0x0000000000057941 */ /* 0x000fea0003800200 */
.L_x_46:
        /* <DEDUP_REMOVED lines=12> */
.L_x_51:
[----:B------:R-:W-:Y:S05]  /*0ff0*/  BSYNC.RECONVERGENT B5 ;  /* 0x0000000000057941 */ /* 0x000fea0003800200 */
.L_x_50:
[----:B------:R-:W-:Y:S02]  /*1000*/  VIADD R11, R11, 0x1 ;  /* 0x000000010b0b7836 */ /* 0x000fe40000000000 */
[----:B------:R-:W-:-:S07]  /*1010*/  IMAD.MOV.U32 R21, RZ, RZ, R28 ;  /* 0x000000ffff157224 */ /* 0x000fce00078e001c */
.L_x_45:
[----:B------:R-:W-:Y:S05]  /*1020*/  BSYNC.RECONVERGENT B4 ;  /* 0x0000000000047941 */ /* 0x000fea0003800200 */
.L_x_44:
[----:B------:R-:W2:Y:S01]  /*1030*/  LDG.E R19, desc[UR4][R16.64+0xc] ;  /* 0x00000c0410137981 */ /* 0x000ea2000c1e1900 */
[----:B------:R-:W-:Y:S01]  /*1040*/  BSSY.RECONVERGENT B4, `(.L_x_52) ;  /* 0x0000024000047945 */ /* 0x000fe20003800200 */
        /* <DEDUP_REMOVED lines=16> */
.L_x_57:
[----:B------:R-:W-:Y:S05]  /*1150*/  BSYNC.RECONVERGENT B6 ;  /* 0x0000000000067941 */ /* 0x000fea0003800200 */
.L_x_56:
[----:B------:R-:W-:Y:S02]  /*1160*/  VIADD R10, R10, 0x1 ;  /* 0x000000010a0a7836 */ /* 0x000fe40000000000 */
[----:B------:R-:W-:-:S07]  /*1170*/  IMAD.MOV.U32 R29, RZ, RZ, R18 ;  /* 0x000000ffff1d7224 */ /* 0x000fce00078e0012 */
.L_x_55:
[----:B------:R-:W-:Y:S05]  /*1180*/  BSYNC.RECONVERGENT B5 ;  /* 0x0000000000057941 */ /* 0x000fea0003800200 */
.L_x_54:
        /* <DEDUP_REMOVED lines=12> */
.L_x_59:
[----:B------:R-:W-:Y:S05]  /*1250*/  BSYNC.RECONVERGENT B5 ;  /* 0x0000000000057941 */ /* 0x000fea0003800200 */
.L_x_58:
[----:B------:R-:W-:Y:S02]  /*1260*/  VIADD R11, R11, 0x1 ;  /* 0x000000010b0b7836 */ /* 0x000fe40000000000 */
[----:B------:R-:W-:-:S07]  /*1270*/  IMAD.MOV.U32 R21, RZ, RZ, R26 ;  /* 0x000000ffff157224 */ /* 0x000fce00078e001a */
.L_x_53:
[----:B------:R-:W-:Y:S05]  /*1280*/  BSYNC.RECONVERGENT B4 ;  /* 0x0000000000047941 */ /* 0x000fea0003800200 */
.L_x_52:
[----:B------:R-:W-:Y:S01]  /*1290*/  VIADD R22, R22, 0x4 ;  /* 0x0000000416167836 */ /* 0x000fe20000000000 */
[----:B------:R-:W-:Y:S06]  /*12a0*/  @P1 BRA `(.L_x_60) ;  /* 0xfffffff4007c1947 */ /* 0x000fec000383ffff */
[----:B------:R-:W-:Y:S05]  /*12b0*/  BSYNC.RECONVERGENT B0 ;  /* 0x0000000000007941 */ /* 0x000fea0003800200 */
.L_x_27:
[----:B------:R-:W-:-:S07]  /*12c0*/  VIADD R22, R22, 0xffffffff ;  /* 0xffffffff16167836 */ /* 0x000fce0000000000 */
.L_x_26:
[----:B------:R-:W-:Y:S05]  /*12d0*/  BSYNC.RECONVERGENT B1 ;  /* 0x0000000000017941 */ /* 0x000fea0003800200 */
.L_x_25:
[----:B------:R-:W-:-:S13]  /*12e0*/  ISETP.NE.AND P0, PT, R20, RZ, PT ;  /* 0x000000ff1400720c */ /* 0x000fda0003f05270 */
[----:B------:R-:W-:Y:S05]  /*12f0*/  @!P0 BRA `(.L_x_24) ;  /* 0x0000000400f88947 */ /* 0x000fea0003800000 */
[----:B------:R-:W-:-:S05]  /*1300*/  IMAD.WIDE.U32 R18, R22, 0x4, R14 ;  /* 0x0000000416127825 */ /* 0x000fca00078e000e */
[----:B------:R-:W2:Y:S01]  /*1310*/  LDG.E R23, desc[UR4][R18.64] ;  /* 0x0000000412177981 */ /* 0x000ea2000c1e1900 */
[----:B------:R-:W-:Y:S01]  /*1320*/  BSSY.RECONVERGENT B0, `(.L_x_61) ;  /* 0x0000027000007945 */ /* 0x000fe20003800200 */
[----:B--2---:R-:W-:-:S13]  /*1330*/  FSETP.NAN.AND P0, PT, |R23|, |R23|, PT ;  /* 0x400000171700720b */ /* 0x004fda0003f08200 */
[----:B------:R-:W-:Y:S05]  /*1340*/  @P0 BRA `(.L_x_62) ;  /* 0x0000000000900947 */ /* 0x000fea0003800000 */
[----:B------:R-:W-:Y:S01]  /*1350*/  FADD R16, -R3, R8 ;  /* 0x0000000803107221 */ /* 0x000fe20000000100 */
        /* <DEDUP_REMOVED lines=14> */
.L_x_66:
[----:B------:R-:W-:Y:S05]  /*1440*/  BSYNC.RECONVERGENT B4 ;  /* 0x0000000000047941 */ /* 0x000fea0003800200 */
.L_x_65:
[----:B------:R-:W-:Y:S02]  /*1450*/  VIADD R10, R10, 0x1 ;  /* 0x000000010a0a7836 */ /* 0x000fe40000000000 */
[----:B------:R-:W-:-:S07]  /*1460*/  IMAD.MOV.U32 R29, RZ, RZ, R24 ;  /* 0x000000ffff1d7224 */ /* 0x000fce00078e0018 */
.L_x_64:
[----:B------:R-:W-:Y:S05]  /*1470*/  BSYNC.RECONVERGENT B1 ;  /* 0x0000000000017941 */ /* 0x000fea0003800200 */
.L_x_63:
[----:B------:R-:W-:-:S05]  /*1480*/  FADD R16, R3, R8 ;  /* 0x0000000803107221 */ /* 0x000fca0000000000 */
        /* <DEDUP_REMOVED lines=13> */
.L_x_68:
[----:B------:R-:W-:Y:S05]  /*1560*/  BSYNC.RECONVERGENT B1 ;  /* 0x0000000000017941 */ /* 0x000fea0003800200 */
.L_x_67:
[----:B------:R-:W-:Y:S02]  /*1570*/  VIADD R11, R11, 0x1 ;  /* 0x000000010b0b7836 */ /* 0x000fe40000000000 */
[----:B------:R-:W-:-:S07]  /*1580*/  IMAD.MOV.U32 R21, RZ, RZ, R24 ;  /* 0x000000ffff157224 */ /* 0x000fce00078e0018 */
.L_x_62:
[----:B------:R-:W-:Y:S05]  /*1590*/  BSYNC.RECONVERGENT B0 ;  /* 0x0000000000007941 */ /* 0x000fea0003800200 */
.L_x_61:
[----:B------:R-:W-:-:S13]  /*15a0*/  ISETP.NE.AND P0, PT, R20, 0x1, PT ;  /* 0x000000011400780c */ /* 0x000fda0003f05270 */
[----:B------:R-:W-:Y:S05]  /*15b0*/  @!P0 BRA `(.L_x_24) ;  /* 0x0000000400488947 */ /* 0x000fea0003800000 */
[----:B------:R-:W2:Y:S01]  /*15c0*/  LDG.E R23, desc[UR4][R18.64+0x4] ;  /* 0x0000040412177981 */ /* 0x000ea2000c1e1900 */
[----:B------:R-:W-:Y:S01]  /*15d0*/  BSSY.RECONVERGENT B0, `(.L_x_69) ;  /* 0x0000027000007945 */ /* 0x000fe20003800200 */
[----:B--2---:R-:W-:-:S13]  /*15e0*/  FSETP.NAN.AND P0, PT, |R23|, |R23|, PT ;  /* 0x400000171700720b */ /* 0x004fda0003f08200 */
[----:B------:R-:W-:Y:S05]  /*15f0*/  @P0 BRA `(.L_x_70) ;  /* 0x0000000000900947 */ /* 0x000fea0003800000 */
[----:B------:R-:W-:Y:S01]  /*1600*/  FADD R16, -R3, R8 ;  /* 0x0000000803107221 */ /* 0x000fe20000000100 */
        /* <DEDUP_REMOVED lines=15> */
.L_x_74:
[----:B------:R-:W-:Y:S05]  /*1700*/  BSYNC.RECONVERGENT B4 ;  /* 0x0000000000047941 */ /* 0x000fea0003800200 */
.L_x_73:
[----:B------:R-:W-:Y:S02]  /*1710*/  VIADD R10, R10, 0x1 ;  /* 0x000000010a0a7836 */ /* 0x000fe40000000000 */
[----:B------:R-:W-:-:S07]  /*1720*/  IMAD.MOV.U32 R29, RZ, RZ, R25 ;  /* 0x000000ffff1d7224 */ /* 0x000fce00078e0019 */
.L_x_72:
[----:B------:R-:W-:Y:S05]  /*1730*/  BSYNC.RECONVERGENT B1 ;  /* 0x0000000000017941 */ /* 0x000fea0003800200 */
.L_x_71:
[----:B------:R-:W-:-:S05]  /*1740*/  FADD R16, R3, R8 ;  /* 0x0000000803107221 */ /* 0x000fca0000000000 */
        /* <DEDUP_REMOVED lines=12> */
.L_x_76:
[----:B------:R-:W-:Y:S05]  /*1810*/  BSYNC.RECONVERGENT B1 ;  /* 0x0000000000017941 */ /* 0x000fea0003800200 */
.L_x_75:
[----:B------:R-:W-:Y:S02]  /*1820*/  VIADD R11, R11, 0x1 ;  /* 0x000000010b0b7836 */ /* 0x000fe40000000000 */
[----:B------:R-:W-:-:S07]  /*1830*/  IMAD.MOV.U32 R21, RZ, RZ, R24 ;  /* 0x000000ffff157224 */ /* 0x000fce00078e0018 */
.L_x_70:
[----:B------:R-:W-:Y:S05]  /*1840*/  BSYNC.RECONVERGENT B0 ;  /* 0x0000000000007941 */ /* 0x000fea0003800200 */
.L_x_69:
[----:B------:R-:W-:-:S13]  /*1850*/  ISETP.NE.AND P0, PT, R20, 0x2, PT ;  /* 0x000000021400780c */ /* 0x000fda0003f05270 */
[----:B------:R-:W-:Y:S05]  /*1860*/  @!P0 BRA `(.L_x_24) ;  /* 0x00000000009c8947 */ /* 0x000fea0003800000 */
[----:B------:R-:W2:Y:S02]  /*1870*/  LDG.E R19, desc[UR4][R18.64+0x8] ;  /* 0x0000080412137981 */ /* 0x000ea4000c1e1900 */
        /* <DEDUP_REMOVED lines=18> */
.L_x_80:
[----:B------:R-:W-:Y:S05]  /*19a0*/  BSYNC.RECONVERGENT B1 ;  /* 0x0000000000017941 */ /* 0x000fea0003800200 */
.L_x_79:
[----:B------:R-:W-:Y:S02]  /*19b0*/  VIADD R10, R10, 0x1 ;  /* 0x000000010a0a7836 */ /* 0x000fe40000000000 */
[----:B------:R-:W-:-:S07]  /*19c0*/  IMAD.MOV.U32 R29, RZ, RZ, R18 ;  /* 0x000000ffff1d7224 */ /* 0x000fce00078e0012 */
.L_x_78:
[----:B------:R-:W-:Y:S05]  /*19d0*/  BSYNC.RECONVERGENT B0 ;  /* 0x0000000000007941 */ /* 0x000fea0003800200 */
.L_x_77:
        /* <DEDUP_REMOVED lines=13> */
.L_x_82:
[----:B------:R-:W-:Y:S05]  /*1ab0*/  BSYNC.RECONVERGENT B0 ;  /* 0x0000000000007941 */ /* 0x000fea0003800200 */
.L_x_81:
[----:B------:R-:W-:Y:S02]  /*1ac0*/  VIADD R11, R11, 0x1 ;  /* 0x000000010b0b7836 */ /* 0x000fe40000000000 */
[----:B------:R-:W-:-:S07]  /*1ad0*/  IMAD.MOV.U32 R21, RZ, RZ, R22 ;  /* 0x000000ffff157224 */ /* 0x000fce00078e0016 */
.L_x_24:
[----:B------:R-:W-:Y:S05]  /*1ae0*/  BSYNC.RECONVERGENT B2 ;  /* 0x0000000000027941 */ /* 0x000fea0003800200 */
.L_x_23:
[----:B------:R-:W-:Y:S01]  /*1af0*/  LOP3.LUT P1, RZ, R11, R10, RZ, 0xfc, !PT ;  /* 0x0000000a0bff7212 */ /* 0x000fe2000782fcff */
[----:B------:R-:W-:Y:S01]  /*1b00*/  BSSY.RECONVERGENT B0, `(.L_x_83) ;  /* 0x000012c000007945 */ /* 0x000fe20003800200 */
[C---:B------:R-:W-:Y:S02]  /*1b10*/  ISETP.GE.AND P0, PT, R0.reuse, 0x1, PT ;  /* 0x000000010000780c */ /* 0x040fe40003f06270 */
[----:B------:R-:W-:-:S13]  /*1b20*/  ISETP.LT.OR P1, PT, R0, 0x1, P1 ;  /* 0x000000010000780c */ /* 0x000fda0000f21670 */
[----:B------:R-:W-:Y:S05]  /*1b30*/  @P1 BRA `(.L_x_84) ;  /* 0x0000001000a01947 */ /* 0x000fea0003800000 */
[----:B------:R-:W-:Y:S01]  /*1b40*/  ISETP.GE.U32.AND P1, PT, R0, 0x4, PT ;  /* 0x000000040000780c */ /* 0x000fe20003f26070 */
[----:B------:R-:W-:-:S12]  /*1b50*/  IMAD.MOV.U32 R23, RZ, RZ, RZ ;  /* 0x000000ffff177224 */ /* 0x000fd800078e00ff */
[----:B------:R-:W-:Y:S05]  /*1b60*/  @!P1 BRA `(.L_x_85) ;  /* 0x0000000800909947 */ /* 0x000fea0003800000 */
[C-C-:B------:R-:W-:Y:S01]  /*1b70*/  FFMA R20, R3.reuse, -1.5, R8.reuse ;  /* 0xbfc0000003147823 */ /* 0x140fe20000000008 */
[----:B------:R-:W-:Y:S01]  /*1b80*/  FFMA R22, R3, 1.5, R8 ;  /* 0x3fc0000003167823 */ /* 0x000fe20000000008 */
[----:B------:R-:W-:Y:S01]  /*1b90*/  IMAD.MOV.U32 R24, RZ, RZ, RZ ;  /* 0x000000ffff187224 */ /* 0x000fe200078e00ff */
[----:B------:R-:W-:-:S07]  /*1ba0*/  LOP3.LUT R23, R0, 0x7ffffffc, RZ, 0xc0, !PT ;  /* 0x7ffffffc00177812 */ /* 0x000fce00078ec0ff */
.L_x_118:
[----:B------:R-:W-:-:S05]  /*1bb0*/  IMAD.WIDE.U32 R18, R24, 0x4, R14 ;  /* 0x0000000418127825 */ /* 0x000fca00078e000e */
[----:B------:R-:W2:Y:S02]  /*1bc0*/  LDG.E R25, desc[UR4][R18.64] ;  /* 0x0000000412197981 */ /* 0x000ea4000c1e1900 */
        /* <DEDUP_REMOVED lines=16> */
.L_x_90:
[----:B------:R-:W-:Y:S05]  /*1cd0*/  BSYNC.RECONVERGENT B2 ;  /* 0x0000000000027941 */ /* 0x000fea0003800200 */
.L_x_89:
[----:B------:R-:W-:Y:S02]  /*1ce0*/  VIADD R10, R10, 0x1 ;  /* 0x000000010a0a7836 */ /* 0x000fe40000000000 */
[----:B------:R-:W-:-:S07]  /*1cf0*/  IMAD.MOV.U32 R29, RZ, RZ, R26 ;  /* 0x000000ffff1d7224 */ /* 0x000fce00078e001a */
.L_x_88:
[----:B------:R-:W-:Y:S05]  /*1d00*/  BSYNC.RECONVERGENT B1 ;  /* 0x0000000000017941 */ /* 0x000fea0003800200 */
.L_x_87:
        /* <DEDUP_REMOVED lines=14> */
.L_x_93:
[----:B------:R-:W-:Y:S05]  /*1df0*/  BSYNC.RECONVERGENT B2 ;  /* 0x0000000000027941 */ /* 0x000fea0003800200 */
.L_x_92:
[----:B------:R-:W-:Y:S02]  /*1e00*/  VIADD R11, R11, 0x1 ;  /* 0x000000010b0b7836 */ /* 0x000fe40000000000 */
[----:B------:R-:W-:-:S07]  /*1e10*/  IMAD.MOV.U32 R21, RZ, RZ, R26 ;  /* 0x000000ffff157224 */ /* 0x000fce00078e001a */
.L_x_91:
[----:B------:R-:W-:Y:S05]  /*1e20*/  BSYNC.RECONVERGENT B1 ;  /* 0x0000000000017941 */ /* 0x000fea0003800200 */
.L_x_86:
[----:B------:R-:W2:Y:S02]  /*1e30*/  LDG.E R25, desc[UR4][R18.64+0x4] ;  /* 0x0000040412197981 */ /* 0x000ea4000c1e1900 */
        /* <DEDUP_REMOVED lines=17> */
.L_x_98:
[----:B------:R-:W-:Y:S05]  /*1f50*/  BSYNC.RECONVERGENT B2 ;  /* 0x0000000000027941 */ /* 0x000fea0003800200 */
.L_x_97:
[----:B------:R-:W-:Y:S02]  /*1f60*/  VIADD R10, R10, 0x1 ;  /* 0x000000010a0a7836 */ /* 0x000fe40000000000 */
[----:B------:R-:W-:-:S07]  /*1f70*/  IMAD.MOV.U32 R29, RZ, RZ, R27 ;  /* 0x000000ffff1d7224 */ /* 0x000fce00078e001b */
.L_x_96:
[----:B------:R-:W-:Y:S05]  /*1f80*/  BSYNC.RECONVERGENT B1 ;  /* 0x0000000000017941 */ /* 0x000fea0003800200 */
.L_x_95:
[----:B------:R-:W-:Y:S01]  /*1f90*/  FSETP.GTU.AND P1, PT, R25, R22, PT ;  /* 0x000000161900720b */ /* 0x000fe20003f2c000 */
[----:B------:R-:W-:Y:S03]  /*1fa0*/  BSSY.RECONVERGENT B1, `(.L_x_94) ;  /* 0x000000f000017945 */ /* 0x000fe60003800200 */
        /* <DEDUP_REMOVED lines=11> */
.L_x_101:
[----:B------:R-:W-:Y:S05]  /*2060*/  BSYNC.RECONVERGENT B2 ;  /* 0x0000000000027941 */ /* 0x000fea0003800200 */
.L_x_100:
[----:B------:R-:W-:Y:S02]  /*2070*/  VIADD R11, R11, 0x1 ;  /* 0x000000010b0b7836 */ /* 0x000fe40000000000 */
[----:B------:R-:W-:-:S07]  /*2080*/  IMAD.MOV.U32 R21, RZ, RZ, R26 ;  /* 0x000000ffff157224 */ /* 0x000fce00078e001a */
.L_x_99:
[----:B------:R-:W-:Y:S05]  /*2090*/  BSYNC.RECONVERGENT B1 ;  /* 0x0000000000017941 */ /* 0x000fea0003800200 */
.L_x_94:
        /* <DEDUP_REMOVED lines=18> */
.L_x_106:
[----:B------:R-:W-:Y:S05]  /*21c0*/  BSYNC.RECONVERGENT B2 ;  /* 0x0000000000027941 */ /* 0x000fea0003800200 */
.L_x_105:
[----:B------:R-:W-:Y:S02]  /*21d0*/  VIADD R10, R10, 0x1 ;  /* 0x000000010a0a7836 */ /* 0x000fe40000000000 */
[----:B------:R-:W-:-:S07]  /*21e0*/  IMAD.MOV.U32 R29, RZ, RZ, R27 ;  /* 0x000000ffff1d7224 */ /* 0x000fce00078e001b */
.L_x_104:
[----:B------:R-:W-:Y:S05]  /*21f0*/  BSYNC.RECONVERGENT B1 ;  /* 0x0000000000017941 */ /* 0x000fea0003800200 */
.L_x_103:
        /* <DEDUP_REMOVED lines=13> */
.L_x_109:
[----:B------:R-:W-:Y:S05]  /*22d0*/  BSYNC.RECONVERGENT B2 ;  /* 0x0000000000027941 */ /* 0x000fea0003800200 */
.L_x_108:
[----:B------:R-:W-:Y:S02]  /*22e0*/  VIADD R11, R11, 0x1 ;  /* 0x000000010b0b7836 */ /* 0x000fe40000000000 */
[----:B------:R-:W-:-:S07]  /*22f0*/  IMAD.MOV.U32 R21, RZ, RZ, R26 ;  /* 0x000000ffff157224 */ /* 0x000fce00078e001a */
.L_x_107:
[----:B------:R-:W-:Y:S05]  /*2300*/  BSYNC.RECONVERGENT B1 ;  /* 0x0000000000017941 */ /* 0x000fea0003800200 */
.L_x_102:
        /* <DEDUP_REMOVED lines=18> */
.L_x_114:
[----:B------:R-:W-:Y:S05]  /*2430*/  BSYNC.RECONVERGENT B2 ;  /* 0x0000000000027941 */ /* 0x000fea0003800200 */
.L_x_113:
[----:B------:R-:W-:Y:S02]  /*2440*/  VIADD R10, R10, 0x1 ;  /* 0x000000010a0a7836 */ /* 0x000fe40000000000 */
[----:B------:R-:W-:-:S07]  /*2450*/  IMAD.MOV.U32 R29, RZ, RZ, R25 ;  /* 0x000000ffff1d7224 */ /* 0x000fce00078e0019 */
.L_x_112:
[----:B------:R-:W-:Y:S05]  /*2460*/  BSYNC.RECONVERGENT B1 ;  /* 0x0000000000017941 */ /* 0x000fea0003800200 */
.L_x_111:
        /* <DEDUP_REMOVED lines=13> */
.L_x_117:
[----:B------:R-:W-:Y:S05]  /*2540*/  BSYNC.RECONVERGENT B2 ;  /* 0x0000000000027941 */ /* 0x000fea0003800200 */
.L_x_116:
[----:B------:R-:W-:Y:S02]  /*2550*/  VIADD R11, R11, 0x1 ;  /* 0x000000010b0b7836 */ /* 0x000fe40000000000 */
[----:B------:R-:W-:-:S07]  /*2560*/  IMAD.MOV.U32 R21, RZ, RZ, R18 ;  /* 0x000000ffff157224 */ /* 0x000fce00078e0012 */
.L_x_115:
[----:B------:R-:W-:Y:S05]  /*2570*/  BSYNC.RECONVERGENT B1 ;  /* 0x0000000000017941 */ /* 0x000fea0003800200 */
.L_x_110:
[----:B------:R-:W-:-:S05]  /*2580*/  VIADD R24, R24, 0x4 ;  /* 0x0000000418187836 */ /* 0x000fca0000000000 */
[----:B------:R-:W-:-:S13]  /*2590*/  ISETP.NE.AND P1, PT, R24, R23, PT ;  /* 0x000000171800720c */ /* 0x000fda0003f25270 */
[----:B------:R-:W-:Y:S05]  /*25a0*/  @P1 BRA `(.L_x_118) ;  /* 0xfffffff400801947 */ /* 0x000fea000383ffff */
.L_x_85:
[----:B------:R-:W-:-:S04]  /*25b0*/  LOP3.LUT R20, R0, 0x3, RZ, 0xc0, !PT ;  /* 0x0000000300147812 */ /* 0x000fc800078ec0ff */
[----:B------:R-:W-:-:S13]  /*25c0*/  ISETP.NE.AND P1, PT, R20, RZ, PT ;  /* 0x000000ff1400720c */ /* 0x000fda0003f25270 */
[----:B------:R-:W-:Y:S05]  /*25d0*/  @!P1 BRA `(.L_x_84) ;  /* 0x0000000400f89947 */ /* 0x000fea0003800000 */
[----:B------:R-:W-:-:S05]  /*25e0*/  IMAD.WIDE.U32 R18, R23, 0x4, R14 ;  /* 0x0000000417127825 */ /* 0x000fca00078e000e */
[----:B------:R-:W2:Y:S02]  /*25f0*/  LDG.E R25, desc[UR4][R18.64] ;  /* 0x0000000412197981 */ /* 0x000ea4000c1e1900 */
[----:B--2---:R-:W-:-:S13]  /*2600*/  FSETP.NAN.AND P1, PT, |R25|, |R25|, PT ;  /* 0x400000191900720b */ /* 0x004fda0003f28200 */
[----:B------:R-:W-:Y:S05]  /*2610*/  @P1 BRA `(.L_x_119) ;  /* 0x0000000000981947 */ /* 0x000fea0003800000 */
[----:B------:R-:W-:Y:S01]  /*2620*/  FFMA R16, R3, -1.5, R8 ;  /* 0xbfc0000003107823 */ /* 0x000fe20000000008 */
        /* <DEDUP_REMOVED lines=14> */
.L_x_123:
[----:B------:R-:W-:Y:S05]  /*2710*/  BSYNC.RECONVERGENT B2 ;  /* 0x0000000000027941 */ /* 0x000fea0003800200 */
.L_x_122:
[----:B------:R-:W-:Y:S02]  /*2720*/  VIADD R10, R10, 0x1 ;  /* 0x000000010a0a7836 */ /* 0x000fe40000000000 */
[----:B------:R-:W-:-:S07]  /*2730*/  IMAD.MOV.U32 R29, RZ, RZ, R22 ;  /* 0x000000ffff1d7224 */ /* 0x000fce00078e0016 */
.L_x_121:
[----:B------:R-:W-:Y:S05]  /*2740*/  BSYNC.RECONVERGENT B1 ;  /* 0x0000000000017941 */ /* 0x000fea0003800200 */
.L_x_120:
[----:B------:R-:W-:Y:S01]  /*2750*/  FFMA R16, R3, 1.5, R8 ;  /* 0x3fc0000003107823 */ /* 0x000fe20000000008 */
[----:B------:R-:W-:Y:S04]  /*2760*/  BSSY.RECONVERGENT B1, `(.L_x_119) ;  /* 0x0000011000017945 */ /* 0x000fe80003800200 */
        /* <DEDUP_REMOVED lines=13> */
.L_x_126:
[----:B------:R-:W-:Y:S05]  /*2840*/  BSYNC.RECONVERGENT B2 ;  /* 0x0000000000027941 */ /* 0x000fea0003800200 */
.L_x_125:
[----:B------:R-:W-:Y:S02]  /*2850*/  VIADD R11, R11, 0x1 ;  /* 0x000000010b0b7836 */ /* 0x000fe40000000000 */
[----:B------:R-:W-:-:S07]  /*2860*/  IMAD.MOV.U32 R21, RZ, RZ, R22 ;  /* 0x000000ffff157224 */ /* 0x000fce00078e0016 */
.L_x_124:
[----:B------:R-:W-:Y:S05]  /*2870*/  BSYNC.RECONVERGENT B1 ;  /* 0x0000000000017941 */ /* 0x000fea0003800200 */
.L_x_119:
[----:B------:R-:W-:-:S13]  /*2880*/  ISETP.NE.AND P1, PT, R20, 0x1, PT ;  /* 0x000000011400780c */ /* 0x000fda0003f25270 */
[----:B------:R-:W-:Y:S05]  /*2890*/  @!P1 BRA `(.L_x_84) ;  /* 0x0000000400489947 */ /* 0x000fea0003800000 */
[----:B------:R-:W2:Y:S02]  /*28a0*/  LDG.E R25, desc[UR4][R18.64+0x4] ;  /* 0x0000040412197981 */ /* 0x000ea4000c1e1900 */
[----:B--2---:R-:W-:-:S13]  /*28b0*/  FSETP.NAN.AND P1, PT, |R25|, |R25|, PT ;  /* 0x400000191900720b */ /* 0x004fda0003f28200 */
[----:B------:R-:W-:Y:S05]  /*28c0*/  @P1 BRA `(.L_x_127) ;  /* 0x0000000000981947 */ /* 0x000fea0003800000 */
[----:B------:R-:W-:Y:S01]  /*28d0*/  FFMA R16, R3, -1.5, R8 ;  /* 0xbfc0000003107823 */ /* 0x000fe20000000008 */
        /* <DEDUP_REMOVED lines=15> */
.L_x_131:
[----:B------:R-:W-:Y:S05]  /*29d0*/  BSYNC.RECONVERGENT B2 ;  /* 0x0000000000027941 */ /* 0x000fea0003800200 */
.L_x_130:
[----:B------:R-:W-:Y:S02]  /*29e0*/  VIADD R10, R10, 0x1 ;  /* 0x000000010a0a7836 */ /* 0x000fe40000000000 */
[----:B------:R-:W-:-:S07]  /*29f0*/  IMAD.MOV.U32 R29, RZ, RZ, R24 ;  /* 0x000000ffff1d7224 */ /* 0x000fce00078e0018 */
.L_x_129:
[----:B------:R-:W-:Y:S05]  /*2a00*/  BSYNC.RECONVERGENT B1 ;  /* 0x0000000000017941 */ /* 0x000fea0003800200 */
.L_x_128:
[----:B------:R-:W-:Y:S01]  /*2a10*/  FFMA R16, R3, 1.5, R8 ;  /* 0x3fc0000003107823 */ /* 0x000fe20000000008 */
[----:B------:R-:W-:Y:S04]  /*2a20*/  BSSY.RECONVERGENT B1, `(.L_x_127) ;  /* 0x0000010000017945 */ /* 0x000fe80003800200 */
        /* <DEDUP_REMOVED lines=12> */
.L_x_134:
[----:B------:R-:W-:Y:S05]  /*2af0*/  BSYNC.RECONVERGENT B2 ;  /* 0x0000000000027941 */ /* 0x000fea0003800200 */
.L_x_133:
[----:B------:R-:W-:Y:S02]  /*2b00*/  VIADD R11, R11, 0x1 ;  /* 0x000000010b0b7836 */ /* 0x000fe40000000000 */
[----:B------:R-:W-:-:S07]  /*2b10*/  IMAD.MOV.U32 R21, RZ, RZ, R22 ;  /* 0x000000ffff157224 */ /* 0x000fce00078e0016 */
.L_x_132:
[----:B------:R-:W-:Y:S05]  /*2b20*/  BSYNC.RECONVERGENT B1 ;  /* 0x0000000000017941 */ /* 0x000fea0003800200 */
.L_x_127:
        /* <DEDUP_REMOVED lines=21> */
.L_x_138:
[----:B------:R-:W-:Y:S05]  /*2c80*/  BSYNC.RECONVERGENT B2 ;  /* 0x0000000000027941 */ /* 0x000fea0003800200 */
.L_x_137:
[----:B------:R-:W-:Y:S02]  /*2c90*/  VIADD R10, R10, 0x1 ;  /* 0x000000010a0a7836 */ /* 0x000fe40000000000 */
[----:B------:R-:W-:-:S07]  /*2ca0*/  IMAD.MOV.U32 R29, RZ, RZ, R20 ;  /* 0x000000ffff1d7224 */ /* 0x000fce00078e0014 */
.L_x_136:
[----:B------:R-:W-:Y:S05]  /*2cb0*/  BSYNC.RECONVERGENT B1 ;  /* 0x0000000000017941 */ /* 0x000fea0003800200 */
.L_x_135:
[----:B------:R-:W-:-:S05]  /*2cc0*/  FFMA R16, R3, 1.5, R8 ;  /* 0x3fc0000003107823 */ /* 0x000fca0000000008 */
        /* <DEDUP_REMOVED lines=12> */
.L_x_140:
[----:B------:R-:W-:Y:S05]  /*2d90*/  BSYNC.RECONVERGENT B1 ;  /* 0x0000000000017941 */ /* 0x000fea0003800200 */
.L_x_139:
[----:B------:R-:W-:Y:S02]  /*2da0*/  VIADD R11, R11, 0x1 ;  /* 0x000000010b0b7836 */ /* 0x000fe40000000000 */
[----:B------:R-:W-:-:S07]  /*2db0*/  IMAD.MOV.U32 R21, RZ, RZ, R18 ;  /* 0x000000ffff157224 */ /* 0x000fce00078e0012 */
.L_x_84:
[----:B------:R-:W-:Y:S05]  /*2dc0*/  BSYNC.RECONVERGENT B0 ;  /* 0x0000000000007941 */ /* 0x000fea0003800200 */
.L_x_83:
[----:B------:R-:W-:Y:S01]  /*2dd0*/  LOP3.LUT P1, RZ, R11, R10, RZ, 0xfc, !PT ;  /* 0x0000000a0bff7212 */ /* 0x000fe2000782fcff */
[----:B------:R-:W-:-:S12]  /*2de0*/  IMAD.MOV.U32 R16, RZ, RZ, R9 ;  /* 0x000000ffff107224 */ /* 0x000fd800078e0009 */
[----:B------:R-:W-:Y:S05]  /*2df0*/  @!P1 BRA `(.L_x_22) ;  /* 0x0000001000449947 */ /* 0x000fea0003800000 */
[----:B------:R-:W0:Y:S01]  /*2e00*/  LDC.64 R16, c[0x0][0x3c8] ;  /* 0x0000f200ff107b82 */ /* 0x000e220000000a00 */
[----:B------:R-:W-:Y:S02]  /*2e10*/  ISETP.NE.AND P1, PT, R29, -0x1, PT ;  /* 0xffffffff1d00780c */ /* 0x000fe40003f25270 */
[C---:B------:R-:W-:Y:S02]  /*2e20*/  ISETP.NE.AND P2, PT, R21.reuse, -0x1, PT ;  /* 0xffffffff1500780c */ /* 0x040fe40003f45270 */
[----:B------:R-:W-:-:S05]  /*2e30*/  SEL R20, R21, R29, !P1 ;  /* 0x0000001d15147207 */ /* 0x000fca0004800000 */
[----:B------:R-:W-:-:S04]  /*2e40*/  IMAD.IADD R19, R5, 0x1, R20 ;  /* 0x0000000105137824 */ /* 0x000fc800078e0214 */
[----:B------:R-:W-:-:S05]  /*2e50*/  @P1 SEL R21, R29, R21, !P2 ;  /* 0x000000151d151207 */ /* 0x000fca0005000000 */
[----:B------:R-:W-:Y:S02]  /*2e60*/  IMAD.IADD R23, R5, 0x1, R21 ;  /* 0x0000000105177824 */ /* 0x000fe400078e0215 */
[----:B0-----:R-:W-:-:S04]  /*2e70*/  IMAD.WIDE R18, R19, 0x4, R16 ;  /* 0x0000000413127825 */ /* 0x001fc800078e0210 */
[----:B------:R-:W-:Y:S02]  /*2e80*/  IMAD.WIDE R16, R23, 0x4, R16 ;  /* 0x0000000417107825 */ /* 0x000fe400078e0210 */
[----:B------:R0:W5:Y:S04]  /*2e90*/  LDG.E R18, desc[UR4][R18.64] ;  /* 0x0000000412127981 */ /* 0x000168000c1e1900 */
[----:B------:R0:W5:Y:S01]  /*2ea0*/  LDG.E R23, desc[UR4][R16.64] ;  /* 0x0000000410177981 */ /* 0x000162000c1e1900 */
[----:B------:R-:W-:Y:S01]  /*2eb0*/  ISETP.NE.AND P2, PT, R10, RZ, PT ;  /* 0x000000ff0a00720c */ /* 0x000fe20003f45270 */
[----:B------:R-:W-:Y:S03]  /*2ec0*/  BSSY.RECONVERGENT B0, `(.L_x_141) ;  /* 0x000001e000007945 */ /* 0x000fe60003800200 */
[----:B------:R-:W-:-:S13]  /*2ed0*/  ISETP.EQ.OR P1, PT, R11, RZ, !P2 ;  /* 0x000000ff0b00720c */ /* 0x000fda0005722670 */
[----:B0-----:R-:W-:Y:S05]  /*2ee0*/  @P1 BRA `(.L_x_142) ;  /* 0x0000000000681947 */ /* 0x001fea0003800000 */
[----:B------:R-:W-:-:S04]  /*2ef0*/  IMAD.WIDE R16, R20, 0x4, R14 ;  /* 0x0000000414107825 */ /* 0x000fc800078e020e */
[----:B------:R-:W-:Y:S02]  /*2f00*/  IMAD.WIDE R10, R21, 0x4, R14 ;  /* 0x00000004150a7825 */ /* 0x000fe400078e020e */
[----:B------:R-:W2:Y:S04]  /*2f10*/  LDG.E R17, desc[UR4][R16.64] ;  /* 0x0000000410117981 */ /* 0x000ea8000c1e1900 */
[----:B------:R-:W2:Y:S02]  /*2f20*/  LDG.E R10, desc[UR4][R10.64] ;  /* 0x000000040a0a7981 */ /* 0x000ea4000c1e1900 */
[----:B--2---:R-:W-:-:S05]  /*2f30*/  FADD R19, -R17, R10 ;  /* 0x0000000a11137221 */ /* 0x004fca0000000100 */
[----:B------:R-:W-:-:S13]  /*2f40*/  FSETP.NEU.AND P1, PT, R19, RZ, PT ;  /* 0x000000ff1300720b */ /* 0x000fda0003f2d000 */
[----:B------:R-:W-:Y:S05]  /*2f50*/  @!P1 BRA `(.L_x_143) ;  /* 0x0000000000509947 */ /* 0x000fea0003800000 */
[----:B------:R-:W0:Y:S01]  /*2f60*/  MUFU.RCP R16, R19 ;  /* 0x0000001300107308 */ /* 0x000e220000001000 */
[----:B-----5:R-:W-:Y:S01]  /*2f70*/  FADD R10, R23, -R18 ;  /* 0x80000012170a7221 */ /* 0x020fe20000000000 */
[----:B------:R-:W-:Y:S01]  /*2f80*/  FADD R11, R8, -R17 ;  /* 0x80000011080b7221 */ /* 0x000fe20000000000 */
[----:B------:R-:W-:Y:S03]  /*2f90*/  BSSY.RECONVERGENT B1, `(.L_x_144) ;  /* 0x000000d000017945 */ /* 0x000fe60003800200 */
        /* <DEDUP_REMOVED lines=8> */
[----:B------:R-:W-:Y:S01]  /*3020*/  IMAD.MOV.U32 R11, RZ, RZ, R19 ;  /* 0x000000ffff0b7224 */ /* 0x000fe200078e0013 */
[----:B------:R-:W-:-:S07]  /*3030*/  MOV R16, 0x3050 ;  /* 0x0000305000107802 */ /* 0x000fce0000000f00 */
[----:B------:R-:W-:Y:S05]  /*3040*/  CALL.REL.NOINC `($__internal_2_$__cuda_sm3x_div_rn_noftz_f32_slowpath) ;  /* 0x00000014003c7944 */ /* 0x000fea0003c00000 */
[----:B------:R-:W-:-:S07]  /*3050*/  IMAD.MOV.U32 R11, RZ, RZ, R19 ;  /* 0x000000ffff0b7224 */ /* 0x000fce00078e0013 */
.L_x_145:
[----:B------:R-:W-:Y:S05]  /*3060*/  BSYNC.RECONVERGENT B1 ;  /* 0x0000000000017941 */ /* 0x000fea0003800200 */
.L_x_144:
[----:B------:R-:W-:Y:S01]  /*3070*/  FADD R18, R18, R11 ;  /* 0x0000000b12127221 */ /* 0x000fe20000000000 */
[----:B------:R-:W-:Y:S06]  /*3080*/  BRA `(.L_x_143) ;  /* 0x0000000000047947 */ /* 0x000fec0003800000 */
.L_x_142:
[----:B-----5:R-:W-:-:S07]  /*3090*/  FSEL R18, R23, R18, !P2 ;  /* 0x0000001217127208 */ /* 0x020fce0005000000 */
.L_x_143:
[----:B------:R-:W-:Y:S05]  /*30a0*/  BSYNC.RECONVERGENT B0 ;  /* 0x0000000000007941 */ /* 0x000fea0003800200 */
.L_x_141:
[----:B-----5:R-:W0:Y:S01]  /*30b0*/  F2F.F64.F32 R10, R18 ;  /* 0x00000012000a7310 */ /* 0x020e220000201800 */
[----:B------:R-:W1:Y:S01]  /*30c0*/  LDC.64 R16, c[0x0][0x3d8] ;  /* 0x0000f600ff107b82 */ /* 0x000e620000000a00 */
[----:B0-----:R-:W-:-:S06]  /*30d0*/  DADD R10, R10, 0.5 ;  /* 0x3fe000000a0a7429 */ /* 0x001fcc0000000000 */
[----:B------:R-:W0:Y:S02]  /*30e0*/  F2I.F64.TRUNC R22, R10 ;  /* 0x0000000a00167311 */ /* 0x000e24000030d100 */
[----:B0-----:R-:W-:-:S04]  /*30f0*/  IMAD.IADD R19, R5, 0x1, R22 ;  /* 0x0000000105137824 */ /* 0x001fc800078e0216 */
[----:B-1----:R-:W-:-:S06]  /*3100*/  IMAD.WIDE R16, R19, 0x2, R16 ;  /* 0x0000000213107825 */ /* 0x002fcc00078e0210 */
[----:B------:R-:W2:Y:S01]  /*3110*/  LDG.E.U16 R16, desc[UR4][R16.64] ;  /* 0x0000000410107981 */ /* 0x000ea2000c1e1500 */
[----:B------:R-:W-:Y:S01]  /*3120*/  BSSY.RELIABLE B0, `(.L_x_146) ;  /* 0x000000c000007945 */ /* 0x000fe20003800100 */
[----:B--2---:R-:W-:-:S13]  /*3130*/  ISETP.NE.AND P1, PT, R16, RZ, PT ;  /* 0x000000ff1000720c */ /* 0x004fda0003f25270 */
[----:B------:R-:W-:Y:S05]  /*3140*/  @P1 BRA `(.L_x_147) ;  /* 0x0000000000241947 */ /* 0x000fea0003800000 */
[----:B------:R-:W-:Y:S01]  /*3150*/  I2FP.F32.S32 R11, R20 ;  /* 0x00000014000b7245 */ /* 0x000fe20000201400 */
[----:B------:R-:W-:Y:S01]  /*3160*/  IMAD.MOV.U32 R16, RZ, RZ, R9 ;  /* 0x000000ffff107224 */ /* 0x000fe200078e0009 */
[----:B------:R-:W-:-:S03]  /*3170*/  I2FP.F32.S32 R21, R21 ;  /* 0x0000001500157245 */ /* 0x000fc60000201400 */
[--C-:B------:R-:W-:Y:S02]  /*3180*/  FADD R11, R11, -R18.reuse ;  /* 0x800000120b0b7221 */ /* 0x100fe40000000000 */
[----:B------:R-:W-:-:S05]  /*3190*/  FADD R10, R21, -R18 ;  /* 0x80000012150a7221 */ /* 0x000fca0000000000 */
[----:B------:R-:W-:-:S04]  /*31a0*/  FMNMX R11, |R11|, |R10|, !PT ;  /* 0x4000000a0b0b7209 */ /* 0x000fc80007800200 */
[----:B------:R-:W-:-:S13]  /*31b0*/  FSETP.GT.AND P1, PT, R11, R2, PT ;  /* 0x000000020b00720b */ /* 0x000fda0003f24000 */
[----:B------:R-:W-:Y:S05]  /*31c0*/  @P1 BREAK.RELIABLE B0 ;  /* 0x0000000000001942 */ /* 0x000fea0003800100 */
[----:B------:R-:W-:Y:S05]  /*31d0*/  @P1 BRA `(.L_x_22) ;  /* 0x0000000c004c1947 */ /* 0x000fea0003800000 */
.L_x_147:
[----:B------:R-:W-:Y:S05]  /*31e0*/  BSYNC.RELIABLE B0 ;  /* 0x0000000000007941 */ /* 0x000fea0003800100 */
.L_x_146:
[----:B------:R-:W0:Y:S01]  /*31f0*/  LDC.64 R16, c[0x0][0x3d0] ;  /* 0x0000f400ff107b82 */ /* 0x000e220000000a00 */
[----:B------:R-:W-:-:S07]  /*3200*/  IMAD.IADD R9, R5, 0x1, R4 ;  /* 0x0000000105097824 */ /* 0x000fce00078e0204 */
[----:B------:R-:W1:Y:S01]  /*3210*/  LDC.64 R10, c[0x0][0x3c0] ;  /* 0x0000f000ff0a7b82 */ /* 0x000e620000000a00 */
[----:B0-----:R-:W-:-:S06]  /*3220*/  IMAD.WIDE R16, R9, 0x2, R16 ;  /* 0x0000000209107825 */ /* 0x001fcc00078e0210 */
[----:B------:R-:W2:Y:S01]  /*3230*/  LDG.E.U16 R16, desc[UR4][R16.64] ;  /* 0x0000000410107981 */ /* 0x000ea2000c1e1500 */
[----:B-1----:R-:W-:-:S05]  /*3240*/  IMAD.WIDE R10, R9, 0x4, R10 ;  /* 0x00000004090a7825 */ /* 0x002fca00078e020a */
[----:B------:R0:W5:Y:S01]  /*3250*/  LDG.E R19, desc[UR4][R10.64] ;  /* 0x000000040a137981 */ /* 0x000162000c1e1900 */
[----:B------:R-:W-:Y:S01]  /*3260*/  BSSY.RELIABLE B0, `(.L_x_148) ;  /* 0x00000a7000007945 */ /* 0x000fe20003800100 */
[----:B--2---:R-:W-:-:S13]  /*3270*/  ISETP.NE.OR P0, PT, R16, RZ, !P0 ;  /* 0x000000ff1000720c */ /* 0x004fda0004705670 */
[----:B0-----:R-:W-:Y:S05]  /*3280*/  @P0 BRA `(.L_x_149) ;  /* 0x0000000800900947 */ /* 0x001fea0003800000 */
[----:B------:R-:W-:Y:S01]  /*3290*/  ISETP.GE.U32.AND P0, PT, R0, 0x8, PT ;  /* 0x000000080000780c */ /* 0x000fe20003f06070 */
[----:B------:R-:W-:Y:S01]  /*32a0*/  FFMA R16, R3, 1.5, R8 ;  /* 0x3fc0000003107823 */ /* 0x000fe20000000008 */
[----:B------:R-:W-:-:S04]  /*32b0*/  IMAD.WIDE R12, R5, 0x4, R12 ;  /* 0x00000004050c7825 */ /* 0x000fc800078e020c */
[----:B------:R-:W-:Y:S01]  /*32c0*/  FFMA R8, R3, -1.5, R8 ;  /* 0xbfc0000003087823 */ /* 0x000fe20000000008 */
[----:B------:R-:W-:Y:S01]  /*32d0*/  PRMT R17, RZ, 0x7610, R17 ;  /* 0x00007610ff117816 */ /* 0x000fe20000000011 */
[----:B------:R-:W-:-:S05]  /*32e0*/  IMAD.MOV.U32 R21, RZ, RZ, RZ ;  /* 0x000000ffff157224 */ /* 0x000fca00078e00ff */
[----:B------:R-:W-:Y:S05]  /*32f0*/  @!P0 BRA `(.L_x_150) ;  /* 0x00000004002c8947 */ /* 0x000fea0003800000 */
[----:B------:R-:W-:Y:S01]  /*3300*/  BSSY.RECONVERGENT B1, `(.L_x_151) ;  /* 0x0000049000017945 */ /* 0x000fe20003800200 */
[----:B------:R-:W-:Y:S01]  /*3310*/  PRMT R17, RZ, 0x7610, R17 ;  /* 0x00007610ff117816 */ /* 0x000fe20000000011 */
[----:B------:R-:W-:Y:S01]  /*3320*/  IMAD.MOV.U32 R21, RZ, RZ, RZ ;  /* 0x000000ffff157224 */ /* 0x000fe200078e00ff */
[----:B------:R-:W-:-:S07]  /*3330*/  LOP3.LUT R20, R0, 0x7ffffff8, RZ, 0xc0, !PT ;  /* 0x7ffffff800147812 */ /* 0x000fce00078ec0ff */
.L_x_152:
[----:B------:R-:W-:-:S05]  /*3340*/  IMAD.WIDE.U32 R10, R21, 0x4, R12 ;  /* 0x00000004150a7825 */ /* 0x000fca00078e000c */
[----:B------:R-:W2:Y:S04]  /*3350*/  LDG.E R23, desc[UR4][R10.64] ;  /* 0x000000040a177981 */ /* 0x000ea8000c1e1900 */
[----:B------:R-:W3:Y:S04]  /*3360*/  LDG.E R27, desc[UR4][R10.64+0x4] ;  /* 0x000004040a1b7981 */ /* 0x000ee8000c1e1900 */
[----:B------:R-:W4:Y:S01]  /*3370*/  LDG.E R25, desc[UR4][R10.64+0x8] ;  /* 0x000008040a197981 */ /* 0x000f22000c1e1900 */
[----:B--2---:R-:W-:-:S04]  /*3380*/  FSETP.GTU.AND P1, PT, R23, R16, PT ;  /* 0x000000101700720b */ /* 0x004fc80003f2c000 */
[C---:B------:R-:W-:Y:S02]  /*3390*/  FSETP.GTU.OR P1, PT, R8.reuse, R23, P1 ;  /* 0x000000170800720b */ /* 0x040fe40000f2c400 */
[----:B---3--:R-:W-:Y:S01]  /*33a0*/  FSETP.GTU.AND P2, PT, R27, R16, PT ;  /* 0x000000101b00720b */ /* 0x008fe20003f4c000 */
[----:B------:R-:W2:Y:S03]  /*33b0*/  LDG.E R23, desc[UR4][R10.64+0xc] ;  /* 0x00000c040a177981 */ /* 0x000ea6000c1e1900 */
[----:B------:R-:W-:-:S07]  /*33c0*/  FSETP.GTU.OR P2, PT, R8, R27, P2 ;  /* 0x0000001b0800720b */ /* 0x000fce000174c400 */
[----:B------:R-:W-:-:S05]  /*33d0*/  @!P1 IMAD.IADD R24, R4, 0x1, -R21 ;  /* 0x0000000104189824 */ /* 0x000fca00078e0a15 */
[----:B------:R-:W-:Y:S02]  /*33e0*/  @!P1 I2FP.F32.S32 R27, R24 ;  /* 0x00000018001b9245 */ /* 0x000fe40000201400 */
[----:B------:R-:W-:Y:S01]  /*33f0*/  @!P2 LOP3.LUT R29, RZ, R21, RZ, 0x33, !PT ;  /* 0x00000015ff1da212 */ /* 0x000fe200078e33ff */
[----:B------:R-:W3:Y:S01]  /*3400*/  LDG.E R24, desc[UR4][R10.64+0x1c] ;  /* 0x00001c040a187981 */ /* 0x000ee2000c1e1900 */
[----:B------:R-:W-:-:S03]  /*3410*/  @!P1 FSETP.GT.AND P5, PT, |R27|, R2, PT ;  /* 0x000000021b00920b */ /* 0x000fc60003fa4200 */
[----:B------:R-:W3:Y:S01]  /*3420*/  LDG.E R27, desc[UR4][R10.64+0x10] ;  /* 0x000010040a1b7981 */ /* 0x000ee2000c1e1900 */
[----:B------:R-:W-:-:S05]  /*3430*/  @!P2 IMAD.IADD R29, R29, 0x1, R4 ;  /* 0x000000011d1da824 */ /* 0x000fca00078e0204 */
[----:B------:R-:W-:Y:S02]  /*3440*/  @!P2 I2FP.F32.S32 R29, R29 ;  /* 0x0000001d001da245 */ /* 0x000fe40000201400 */
[----:B----4-:R-:W-:Y:S02]  /*3450*/  FSETP.GTU.AND P3, PT, R25, R16, PT ;  /* 0x000000101900720b */ /* 0x010fe40003f6c000 */
[----:B------:R-:W-:Y:S02]  /*3460*/  @!P2 FSETP.GT.AND P4, PT, |R29|, R2, PT ;  /* 0x000000021d00a20b */ /* 0x000fe40003f84200 */
[----:B------:R-:W4:Y:S01]  /*3470*/  LDG.E R29, desc[UR4][R10.64+0x14] ;  /* 0x000014040a1d7981 */ /* 0x000f22000c1e1900 */
[----:B------:R-:W-:-:S03]  /*3480*/  FSETP.GTU.OR P3, PT, R8, R25, P3 ;  /* 0x000000190800720b */ /* 0x000fc60001f6c400 */
[----:B------:R0:W4:Y:S10]  /*3490*/  LDG.E R25, desc[UR4][R10.64+0x18] ;  /* 0x000018040a197981 */ /* 0x000134000c1e1900 */
[----:B------:R-:W-:-:S02]  /*34a0*/  @!P3 IADD3 R26, PT, PT, R4, -0x2, -R21 ;  /* 0xfffffffe041ab810 */ /* 0x000fc40007ffe815 */
[----:B--2---:R-:W-:-:S04]  /*34b0*/  FSETP.GTU.AND P0, PT, R23, R16, PT ;  /* 0x000000101700720b */ /* 0x004fc80003f0c000 */
[----:B------:R-:W-:Y:S02]  /*34c0*/  FSETP.GTU.OR P0, PT, R8, R23, P0 ;  /* 0x000000170800720b */ /* 0x000fe4000070c400 */
[----:B------:R-:W-:-:S04]  /*34d0*/  @!P1 SEL R23, R17, 0x1, !P5 ;  /* 0x0000000111179807 */ /* 0x000fc80006800000 */
[----:B------:R-:W-:-:S04]  /*34e0*/  @!P1 PRMT R17, R23, 0x7610, R17 ;  /* 0x0000761017119816 */ /* 0x000fc80000000011 */
[----:B------:R-:W-:Y:S02]  /*34f0*/  @!P2 SEL R23, R17, 0x1, !P4 ;  /* 0x000000011117a807 */ /* 0x000fe40006000000 */
[----:B---3--:R-:W-:-:S04]  /*3500*/  FSETP.GTU.AND P5, PT, R27, R16, PT ;  /* 0x000000101b00720b */ /* 0x008fc80003fac000 */
[----:B------:R-:W-:Y:S02]  /*3510*/  FSETP.GTU.OR P1, PT, R8, R27, P5 ;  /* 0x0000001b0800720b */ /* 0x000fe40002f2c400 */
[----:B------:R-:W-:Y:S02]  /*3520*/  @!P3 I2FP.F32.S32 R27, R26 ;  /* 0x0000001a001bb245 */ /* 0x000fe40000201400 */
[----:B------:R-:W-:Y:S02]  /*3530*/  @!P2 PRMT R17, R23, 0x7610, R17 ;  /* 0x000076101711a816 */ /* 0x000fe40000000011 */
[----:B------:R-:W-:Y:S02]  /*3540*/  @!P3 FSETP.GT.AND P2, PT, |R27|, R2, PT ;  /* 0x000000021b00b20b */ /* 0x000fe40003f44200 */
[----:B0-----:R-:W-:Y:S02]  /*3550*/  @!P0 IADD3 R10, PT, PT, R4, -0x3, -R21 ;  /* 0xfffffffd040a8810 */ /* 0x001fe40007ffe815 */
[----:B------:R-:W-:-:S02]  /*3560*/  @!P3 SEL R23, R17, 0x1, !P2 ;  /* 0x000000011117b807 */ /* 0x000fc40005000000 */
[----:B------:R-:W-:Y:S02]  /*3570*/  @!P0 I2FP.F32.S32 R11, R10 ;  /* 0x0000000a000b8245 */ /* 0x000fe40000201400 */
[----:B----4-:R-:W-:Y:S02]  /*3580*/  FSETP.GTU.AND P2, PT, R29, R16, PT ;  /* 0x000000101d00720b */ /* 0x010fe40003f4c000 */
[----:B------:R-:W-:Y:S02]  /*3590*/  @!P3 PRMT R17, R23, 0x7610, R17 ;  /* 0x000076101711b816 */ /* 0x000fe40000000011 */
[----:B------:R-:W-:Y:S02]  /*35a0*/  @!P0 FSETP.GT.AND P4, PT, |R11|, R2, PT ;  /* 0x000000020b00820b */ /* 0x000fe40003f84200 */
[----:B------:R-:W-:Y:S02]  /*35b0*/  FSETP.GTU.OR P2, PT, R8, R29, P2 ;  /* 0x0000001d0800720b */ /* 0x000fe4000174c400 */
[----:B------:R-:W-:-:S02]  /*35c0*/  FSETP.GTU.AND P3, PT, R25, R16, PT ;  /* 0x000000101900720b */ /* 0x000fc40003f6c000 */
[----:B------:R-:W-:Y:S02]  /*35d0*/  @!P0 SEL R23, R17, 0x1, !P4 ;  /* 0x0000000111178807 */ /* 0x000fe40006000000 */
[----:B------:R-:W-:Y:S02]  /*35e0*/  @!P1 IADD3 R10, PT, PT, R4, -0x4, -R21 ;  /* 0xfffffffc040a9810 */ /* 0x000fe40007ffe815 */
[----:B------:R-:W-:Y:S02]  /*35f0*/  FSETP.GTU.OR P3, PT, R8, R25, P3 ;  /* 0x000000190800720b */ /* 0x000fe40001f6c400 */
[----:B------:R-:W-:Y:S02]  /*3600*/  @!P0 PRMT R17, R23, 0x7610, R17 ;  /* 0x0000761017118816 */ /* 0x000fe40000000011 */
[----:B------:R-:W-:Y:S02]  /*3610*/  FSETP.GTU.AND P0, PT, R24, R16, PT ;  /* 0x000000101800720b */ /* 0x000fe40003f0c000 */
[----:B------:R-:W-:-:S02]  /*3620*/  @!P1 I2FP.F32.S32 R11, R10 ;  /* 0x0000000a000b9245 */ /* 0x000fc40000201400 */
[----:B------:R-:W-:Y:S02]  /*3630*/  FSETP.GTU.OR P0, PT, R8, R24, P0 ;  /* 0x000000180800720b */ /* 0x000fe4000070c400 */
[----:B------:R-:W-:Y:S02]  /*3640*/  @!P1 FSETP.GT.AND P4, PT, |R11|, R2, PT ;  /* 0x000000020b00920b */ /* 0x000fe40003f84200 */
[C-C-:B------:R-:W-:Y:S02]  /*3650*/  @!P2 IADD3 R10, PT, PT, R4.reuse, -0x5, -R21.reuse ;  /* 0xfffffffb040aa810 */ /* 0x140fe40007ffe815 */
[----:B------:R-:W-:Y:S02]  /*3660*/  @!P1 SEL R23, R17, 0x1, !P4 ;  /* 0x0000000111179807 */ /* 0x000fe40006000000 */
[----:B------:R-:W-:Y:S02]  /*3670*/  @!P2 I2FP.F32.S32 R11, R10 ;  /* 0x0000000a000ba245 */ /* 0x000fe40000201400 */
[----:B------:R-:W-:-:S02]  /*3680*/  @!P3 IADD3 R10, PT, PT, R4, -0x6, -R21 ;  /* 0xfffffffa040ab810 */ /* 0x000fc40007ffe815 */
[----:B------:R-:W-:Y:S02]  /*3690*/  @!P1 PRMT R17, R23, 0x7610, R17 ;  /* 0x0000761017119816 */ /* 0x000fe40000000011 */
[----:B------:R-:W-:Y:S02]  /*36a0*/  @!P2 FSETP.GT.AND P1, PT, |R11|, R2, PT ;  /* 0x000000020b00a20b */ /* 0x000fe40003f24200 */
[----:B------:R-:W-:Y:S02]  /*36b0*/  @!P3 I2FP.F32.S32 R11, R10 ;  /* 0x0000000a000bb245 */ /* 0x000fe40000201400 */
[----:B------:R-:W-:Y:S01]  /*36c0*/  @!P0 IADD3 R10, PT, PT, R4, -0x7, -R21 ;  /* 0xfffffff9040a8810 */ /* 0x000fe20007ffe815 */
[----:B------:R-:W-:Y:S01]  /*36d0*/  VIADD R21, R21, 0x8 ;  /* 0x0000000815157836 */ /* 0x000fe20000000000 */
[----:B------:R-:W-:Y:S02]  /*36e0*/  @!P2 SEL R23, R17, 0x1, !P1 ;  /* 0x000000011117a807 */ /* 0x000fe40004800000 */
[----:B------:R-:W-:-:S02]  /*36f0*/  @!P3 FSETP.GT.AND P1, PT, |R11|, R2, PT ;  /* 0x000000020b00b20b */ /* 0x000fc40003f24200 */
[----:B------:R-:W-:Y:S02]  /*3700*/  @!P2 PRMT R17, R23, 0x7610, R17 ;  /* 0x000076101711a816 */ /* 0x000fe40000000011 */
[----:B------:R-:W-:Y:S02]  /*3710*/  ISETP.NE.AND P2, PT, R21, R20, PT ;  /* 0x000000141500720c */ /* 0x000fe40003f45270 */
[----:B------:R-:W-:Y:S02]  /*3720*/  @!P0 I2FP.F32.S32 R11, R10 ;  /* 0x0000000a000b8245 */ /* 0x000fe40000201400 */
[----:B------:R-:W-:Y:S02]  /*3730*/  @!P3 SEL R10, R17, 0x1, !P1 ;  /* 0x00000001110ab807 */ /* 0x000fe40004800000 */
[----:B------:R-:W-:Y:S02]  /*3740*/  @!P0 FSETP.GT.AND P1, PT, |R11|, R2, PT ;  /* 0x000000020b00820b */ /* 0x000fe40003f24200 */
[----:B------:R-:W-:-:S04]  /*3750*/  @!P3 PRMT R17, R10, 0x7610, R17 ;  /* 0x000076100a11b816 */ /* 0x000fc80000000011 */
[----:B------:R-:W-:-:S04]  /*3760*/  @!P0 SEL R10, R17, 0x1, !P1 ;  /* 0x00000001110a8807 */ /* 0x000fc80004800000 */
[----:B------:R-:W-:Y:S01]  /*3770*/  @!P0 PRMT R17, R10, 0x7610, R17 ;  /* 0x000076100a118816 */ /* 0x000fe20000000011 */
[----:B------:R-:W-:Y:S06]  /*3780*/  @P2 BRA `(.L_x_152) ;  /* 0xfffffff800ec2947 */ /* 0x000fec000383ffff */
[----:B------:R-:W-:Y:S05]  /*3790*/  BSYNC.RECONVERGENT B1 ;  /* 0x0000000000017941 */ /* 0x000fea0003800200 */
.L_x_151:
[----:B------:R-:W-:-:S07]  /*37a0*/  IMAD.MOV.U32 R21, RZ, RZ, R20 ;  /* 0x000000ffff157224 */ /* 0x000fce00078e0014 */
.L_x_150:
[----:B------:R-:W-:-:S04]  /*37b0*/  LOP3.LUT R10, R0, 0x7, RZ, 0xc0, !PT ;  /* 0x00000007000a7812 */ /* 0x000fc800078ec0ff */
[----:B------:R-:W-:-:S13]  /*37c0*/  ISETP.NE.AND P0, PT, R10, RZ, PT ;  /* 0x000000ff0a00720c */ /* 0x000fda0003f05270 */
[----:B------:R-:W-:Y:S05]  /*37d0*/  @!P0 BRA `(.L_x_153) ;  /* 0x0000000400288947 */ /* 0x000fea0003800000 */
[----:B------:R-:W-:-:S05]  /*37e0*/  VIADD R10, R10, 0xffffffff ;  /* 0xffffffff0a0a7836 */ /* 0x000fca0000000000 */
[----:B------:R-:W-:-:S13]  /*37f0*/  ISETP.GE.U32.AND P0, PT, R10, 0x3, PT ;  /* 0x000000030a00780c */ /* 0x000fda0003f06070 */
[----:B------:R-:W-:Y:S05]  /*3800*/  @!P0 BRA `(.L_x_154) ;  /* 0x00000000008c8947 */ /* 0x000fea0003800000 */
[----:B------:R-:W-:-:S05]  /*3810*/  IMAD.WIDE.U32 R10, R21, 0x4, R12 ;  /* 0x00000004150a7825 */ /* 0x000fca00078e000c */
[----:B------:R-:W2:Y:S04]  /*3820*/  LDG.E R23, desc[UR4][R10.64] ;  /* 0x000000040a177981 */ /* 0x000ea8000c1e1900 */
[----:B------:R-:W3:Y:S04]  /*3830*/  LDG.E R25, desc[UR4][R10.64+0x4] ;  /* 0x000004040a197981 */ /* 0x000ee8000c1e1900 */
[----:B------:R-:W4:Y:S04]  /*3840*/  LDG.E R27, desc[UR4][R10.64+0x8] ;  /* 0x000008040a1b7981 */ /* 0x000f28000c1e1900 */
[----:B------:R-:W4:Y:S01]  /*3850*/  LDG.E R29, desc[UR4][R10.64+0xc] ;  /* 0x00000c040a1d7981 */ /* 0x000f22000c1e1900 */
[----:B--2---:R-:W-:-:S04]  /*3860*/  FSETP.GTU.AND P0, PT, R23, R16, PT ;  /* 0x000000101700720b */ /* 0x004fc80003f0c000 */
[C---:B------:R-:W-:Y:S02]  /*3870*/  FSETP.GTU.OR P0, PT, R8.reuse, R23, P0 ;  /* 0x000000170800720b */ /* 0x040fe4000070c400 */
[-C--:B---3--:R-:W-:Y:S02]  /*3880*/  FSETP.GTU.AND P1, PT, R25, R16.reuse, PT ;  /* 0x000000101900720b */ /* 0x088fe40003f2c000 */
[-C--:B----4-:R-:W-:Y:S02]  /*3890*/  FSETP.GTU.AND P2, PT, R27, R16.reuse, PT ;  /* 0x000000101b00720b */ /* 0x090fe40003f4c000 */
[C---:B------:R-:W-:Y:S02]  /*38a0*/  FSETP.GTU.OR P1, PT, R8.reuse, R25, P1 ;  /* 0x000000190800720b */ /* 0x040fe40000f2c400 */
[----:B------:R-:W-:Y:S02]  /*38b0*/  FSETP.GTU.OR P2, PT, R8, R27, P2 ;  /* 0x0000001b0800720b */ /* 0x000fe4000174c400 */
[----:B------:R-:W-:-:S03]  /*38c0*/  FSETP.GTU.AND P3, PT, R29, R16, PT ;  /* 0x000000101d00720b */ /* 0x000fc60003f6c000 */
[----:B------:R-:W-:Y:S01]  /*38d0*/  @!P0 IMAD.IADD R20, R4, 0x1, -R21 ;  /* 0x0000000104148824 */ /* 0x000fe200078e0a15 */
[----:B------:R-:W-:-:S04]  /*38e0*/  FSETP.GTU.OR P3, PT, R8, R29, P3 ;  /* 0x0000001d0800720b */ /* 0x000fc80001f6c400 */
[----:B------:R-:W-:Y:S02]  /*38f0*/  @!P0 I2FP.F32.S32 R23, R20 ;  /* 0x0000001400178245 */ /* 0x000fe40000201400 */
[----:B------:R-:W-:Y:S02]  /*3900*/  @!P1 LOP3.LUT R25, RZ, R21, RZ, 0x33, !PT ;  /* 0x00000015ff199212 */ /* 0x000fe400078e33ff */
[----:B------:R-:W-:-:S03]  /*3910*/  @!P0 FSETP.GT.AND P4, PT, |R23|, R2, PT ;  /* 0x000000021700820b */ /* 0x000fc60003f84200 */
[----:B------:R-:W-:Y:S01]  /*3920*/  @!P1 IMAD.IADD R25, R25, 0x1, R4 ;  /* 0x0000000119199824 */ /* 0x000fe200078e0204 */
[----:B------:R-:W-:-:S04]  /*3930*/  @!P0 SEL R10, R17, 0x1, !P4 ;  /* 0x00000001110a8807 */ /* 0x000fc80006000000 */
[----:B------:R-:W-:Y:S02]  /*3940*/  @!P1 I2FP.F32.S32 R25, R25 ;  /* 0x0000001900199245 */ /* 0x000fe40000201400 */
[----:B------:R-:W-:Y:S02]  /*3950*/  @!P0 PRMT R17, R10, 0x7610, R17 ;  /* 0x000076100a118816 */ /* 0x000fe40000000011 */
[----:B------:R-:W-:Y:S02]  /*3960*/  @!P2 IADD3 R10, PT, PT, R4, -0x2, -R21 ;  /* 0xfffffffe040aa810 */ /* 0x000fe40007ffe815 */
[----:B------:R-:W-:Y:S02]  /*3970*/  @!P1 FSETP.GT.AND P0, PT, |R25|, R2, PT ;  /* 0x000000021900920b */ /* 0x000fe40003f04200 */
[----:B------:R-:W-:Y:S02]  /*3980*/  @!P2 I2FP.F32.S32 R11, R10 ;  /* 0x0000000a000ba245 */ /* 0x000fe40000201400 */
[----:B------:R-:W-:-:S02]  /*3990*/  @!P1 SEL R20, R17, 0x1, !P0 ;  /* 0x0000000111149807 */ /* 0x000fc40004000000 */
[----:B------:R-:W-:Y:S01]  /*39a0*/  @!P3 IADD3 R10, PT, PT, R4, -0x3, -R21 ;  /* 0xfffffffd040ab810 */ /* 0x000fe20007ffe815 */
[----:B------:R-:W-:Y:S01]  /*39b0*/  VIADD R21, R21, 0x4 ;  /* 0x0000000415157836 */ /* 0x000fe20000000000 */
[----:B------:R-:W-:Y:S02]  /*39c0*/  @!P2 FSETP.GT.AND P0, PT, |R11|, R2, PT ;  /* 0x000000020b00a20b */ /* 0x000fe40003f04200 */
[----:B------:R-:W-:Y:S02]  /*39d0*/  @!P1 PRMT R17, R20, 0x7610, R17 ;  /* 0x0000761014119816 */ /* 0x000fe40000000011 */
[----:B------:R-:W-:Y:S02]  /*39e0*/  @!P3 I2FP.F32.S32 R11, R10 ;  /* 0x0000000a000bb245 */ /* 0x000fe40000201400 */
[----:B------:R-:W-:Y:S02]  /*39f0*/  @!P2 SEL R10, R17, 0x1, !P0 ;  /* 0x00000001110aa807 */ /* 0x000fe40004000000 */
[----:B------:R-:W-:-:S02]  /*3a00*/  @!P3 FSETP.GT.AND P0, PT, |R11|, R2, PT ;  /* 0x000000020b00b20b */ /* 0x000fc40003f04200 */
[----:B------:R-:W-:-:S04]  /*3a10*/  @!P2 PRMT R17, R10, 0x7610, R17 ;  /* 0x000076100a11a816 */ /* 0x000fc80000000011 */
[----:B------:R-:W-:-:S04]  /*3a20*/  @!P3 SEL R10, R17, 0x1, !P0 ;  /* 0x00000001110ab807 */ /* 0x000fc80004000000 */
[----:B------:R-:W-:-:S07]  /*3a30*/  @!P3 PRMT R17, R10, 0x7610, R17 ;  /* 0x000076100a11b816 */ /* 0x000fce0000000011 */
.L_x_154:
[----:B------:R-:W-:-:S04]  /*3a40*/  LOP3.LUT R11, R0, 0x3, RZ, 0xc0, !PT ;  /* 0x00000003000b7812 */ /* 0x000fc800078ec0ff */
[----:B------:R-:W-:-:S13]  /*3a50*/  ISETP.NE.AND P0, PT, R11, RZ, PT ;  /* 0x000000ff0b00720c */ /* 0x000fda0003f05270 */
[----:B------:R-:W-:Y:S05]  /*3a60*/  @!P0 BRA `(.L_x_153) ;  /* 0x0000000000848947 */ /* 0x000fea0003800000 */
[----:B------:R-:W-:Y:S02]  /*3a70*/  ISETP.NE.AND P0, PT, R11, 0x1, PT ;  /* 0x000000010b00780c */ /* 0x000fe40003f05270 */
[----:B------:R-:W-:-:S04]  /*3a80*/  LOP3.LUT R10, R0, 0x1, RZ, 0xc0, !PT ;  /* 0x00000001000a7812 */ /* 0x000fc800078ec0ff */
[----:B------:R-:W-:-:S07]  /*3a90*/  ISETP.NE.U32.AND P2, PT, R10, 0x1, PT ;  /* 0x000000010a00780c */ /* 0x000fce0003f45070 */
[----:B------:R-:W-:Y:S06]  /*3aa0*/  @!P0 BRA `(.L_x_155) ;  /* 0x00000000004c8947 */ /* 0x000fec0003800000 */
[----:B------:R-:W-:-:S05]  /*3ab0*/  IMAD.WIDE.U32 R10, R21, 0x4, R12 ;  /* 0x00000004150a7825 */ /* 0x000fca00078e000c */
[----:B------:R-:W2:Y:S04]  /*3ac0*/  LDG.E R23, desc[UR4][R10.64] ;  /* 0x000000040a177981 */ /* 0x000ea8000c1e1900 */
[----:B------:R-:W3:Y:S01]  /*3ad0*/  LDG.E R25, desc[UR4][R10.64+0x4] ;  /* 0x000004040a197981 */ /* 0x000ee2000c1e1900 */
[-C--:B--2---:R-:W-:Y:S02]  /*3ae0*/  FSETP.GTU.AND P0, PT, R23, R16.reuse, PT ;  /* 0x000000101700720b */ /* 0x084fe40003f0c000 */
[----:B---3--:R-:W-:Y:S02]  /*3af0*/  FSETP.GTU.AND P1, PT, R25, R16, PT ;  /* 0x000000101900720b */ /* 0x008fe40003f2c000 */
[C---:B------:R-:W-:Y:S02]  /*3b00*/  FSETP.GTU.OR P0, PT, R8.reuse, R23, P0 ;  /* 0x000000170800720b */ /* 0x040fe4000070c400 */
[----:B------:R-:W-:-:S11]  /*3b10*/  FSETP.GTU.OR P1, PT, R8, R25, P1 ;  /* 0x000000190800720b */ /* 0x000fd60000f2c400 */
[----:B------:R-:W-:Y:S02]  /*3b20*/  @!P0 IMAD.IADD R20, R4, 0x1, -R21 ;  /* 0x0000000104148824 */ /* 0x000fe400078e0a15 */
[----:B------:R-:W-:Y:S01]  /*3b30*/  @!P1 LOP3.LUT R25, RZ, R21, RZ, 0x33, !PT ;  /* 0x00000015ff199212 */ /* 0x000fe200078e33ff */
[----:B------:R-:W-:Y:S02]  /*3b40*/  VIADD R21, R21, 0x2 ;  /* 0x0000000215157836 */ /* 0x000fe40000000000 */
[----:B------:R-:W-:Y:S02]  /*3b50*/  @!P0 I2FP.F32.S32 R23, R20 ;  /* 0x0000001400178245 */ /* 0x000fe40000201400 */
[----:B------:R-:W-:Y:S02]  /*3b60*/  @!P1 IMAD.IADD R25, R25, 0x1, R4 ;  /* 0x0000000119199824 */ /* 0x000fe400078e0204 */
[----:B------:R-:W-:-:S03]  /*3b70*/  @!P0 FSETP.GT.AND P3, PT, |R23|, R2, PT ;  /* 0x000000021700820b */ /* 0x000fc60003f64200 */
[----:B------:R-:W-:Y:S02]  /*3b80*/  @!P1 I2FP.F32.S32 R25, R25 ;  /* 0x0000001900199245 */ /* 0x000fe40000201400 */
[----:B------:R-:W-:Y:S02]  /*3b90*/  @!P0 SEL R10, R17, 0x1, !P3 ;  /* 0x00000001110a8807 */ /* 0x000fe40005800000 */
[----:B------:R-:W-:Y:S02]  /*3ba0*/  @!P1 FSETP.GT.AND P3, PT, |R25|, R2, PT ;  /* 0x000000021900920b */ /* 0x000fe40003f64200 */
[----:B------:R-:W-:-:S04]  /*3bb0*/  @!P0 PRMT R17, R10, 0x7610, R17 ;  /* 0x000076100a118816 */ /* 0x000fc80000000011 */
[----:B------:R-:W-:-:S04]  /*3bc0*/  @!P1 SEL R10, R17, 0x1, !P3 ;  /* 0x00000001110a9807 */ /* 0x000fc80005800000 */
[----:B------:R-:W-:-:S07]  /*3bd0*/  @!P1 PRMT R17, R10, 0x7610, R17 ;  /* 0x000076100a119816 */ /* 0x000fce0000000011 */
.L_x_155:
[----:B------:R-:W-:Y:S05]  /*3be0*/  @P2 BRA `(.L_x_153) ;  /* 0x0000000000242947 */ /* 0x000fea0003800000 */
[----:B------:R-:W-:-:S06]  /*3bf0*/  IMAD.WIDE.U32 R12, R21, 0x4, R12 ;  /* 0x00000004150c7825 */ /* 0x000fcc00078e000c */
[----:B------:R-:W2:Y:S02]  /*3c00*/  LDG.E R13, desc[UR4][R12.64] ;  /* 0x000000040c0d7981 */ /* 0x000ea4000c1e1900 */
[----:B--2---:R-:W-:-:S04]  /*3c10*/  FSETP.GTU.AND P0, PT, R13, R16, PT ;  /* 0x000000100d00720b */ /* 0x004fc80003f0c000 */
[----:B------:R-:W-:-:S13]  /*3c20*/  FSETP.GTU.OR P0, PT, R8, R13, P0 ;  /* 0x0000000d0800720b */ /* 0x000fda000070c400 */
[----:B------:R-:W-:-:S05]  /*3c30*/  @!P0 IMAD.IADD R21, R4, 0x1, -R21 ;  /* 0x0000000104158824 */ /* 0x000fca00078e0a15 */
[----:B------:R-:W-:-:S04]  /*3c40*/  @!P0 I2FP.F32.S32 R21, R21 ;  /* 0x0000001500158245 */ /* 0x000fc80000201400 */
[----:B------:R-:W-:-:S04]  /*3c50*/  @!P0 FSETP.GT.AND P1, PT, |R21|, R2, PT ;  /* 0x000000021500820b */ /* 0x000fc80003f24200 */
[----:B------:R-:W-:-:S04]  /*3c60*/  @!P0 SEL R8, R17, 0x1, !P1 ;  /* 0x0000000111088807 */ /* 0x000fc80004800000 */
[----:B------:R-:W-:-:S07]  /*3c70*/  @!P0 PRMT R17, R8, 0x7610, R17 ;  /* 0x0000761008118816 */ /* 0x000fce0000000011 */
.L_x_153:
[----:B------:R-:W-:Y:S01]  /*3c80*/  LOP3.LUT R17, R17, 0xff, RZ, 0xc0, !PT ;  /* 0x000000ff11117812 */ /* 0x000fe200078ec0ff */
[----:B------:R-:W-:-:S03]  /*3c90*/  IMAD.MOV.U32 R16, RZ, RZ, R22 ;  /* 0x000000ffff107224 */ /* 0x000fc600078e0016 */
[----:B------:R-:W-:-:S13]  /*3ca0*/  ISETP.NE.AND P0, PT, R17, 0x1, PT ;  /* 0x000000011100780c */ /* 0x000fda0003f05270 */
[----:B------:R-:W-:Y:S05]  /*3cb0*/  @!P0 BREAK.RELIABLE B0 ;  /* 0x0000000000008942 */ /* 0x000fea0003800100 */
[----:B------:R-:W-:Y:S05]  /*3cc0*/  @!P0 BRA `(.L_x_22) ;  /* 0x0000000000908947 */ /* 0x000fea0003800000 */
.L_x_149:
[----:B------:R-:W-:Y:S05]  /*3cd0*/  BSYNC.RELIABLE B0 ;  /* 0x0000000000007941 */ /* 0x000fea0003800100 */
.L_x_148:
[----:B------:R-:W0:Y:S02]  /*3ce0*/  LDC.64 R10, c[0x0][0x3b0] ;  /* 0x0000ec00ff0a7b82 */ /* 0x000e240000000a00 */
[----:B0-----:R-:W2:Y:S01]  /*3cf0*/  LDG.E R10, desc[UR4][R10.64] ;  /* 0x000000040a0a7981 */ /* 0x001ea2000c1e1900 */
[----:B------:R-:W-:Y:S01]  /*3d00*/  UMOV UR6, 0xa0b5ed8d ;  /* 0xa0b5ed8d00067882 */ /* 0x000fe20000000000 */
[----:B------:R-:W-:Y:S01]  /*3d10*/  UMOV UR7, 0x3eb0c6f7 ;  /* 0x3eb0c6f700077882 */ /* 0x000fe20000000000 */
[----:B------:R-:W-:Y:S02]  /*3d20*/  IMAD.MOV.U32 R16, RZ, RZ, R22 ;  /* 0x000000ffff107224 */ /* 0x000fe400078e0016 */
[----:B--2--5:R-:W-:-:S04]  /*3d30*/  FADD R19, R19, R10 ;  /* 0x0000000a13137221 */ /* 0x024fc80000000000 */
[----:B------:R-:W-:-:S04]  /*3d40*/  FADD R21, R19, -R18 ;  /* 0x8000001213157221 */ /* 0x000fc80000000000 */
[----:B------:R-:W0:Y:S02]  /*3d50*/  F2F.F64.F32 R12, R21 ;  /* 0x00000015000c7310 */ /* 0x000e240000201800 */
[----:B0-----:R-:W-:-:S14]  /*3d60*/  DSETP.GT.AND P0, PT, R12, UR6, PT ;  /* 0x000000060c007e2a */ /* 0x001fdc000bf04000 */
[----:B------:R-:W-:Y:S05]  /*3d70*/  @!P0 BRA `(.L_x_22) ;  /* 0x0000000000648947 */ /* 0x000fea0003800000 */
[----:B------:R-:W0:Y:S08]  /*3d80*/  LDC.64 R12, c[0x0][0x3b8] ;  /* 0x0000ee00ff0c7b82 */ /* 0x000e300000000a00 */
[----:B------:R-:W1:Y:S01]  /*3d90*/  LDC.64 R16, c[0x0][0x3a8] ;  /* 0x0000ea00ff107b82 */ /* 0x000e620000000a00 */
[----:B0-----:R-:W2:Y:S04]  /*3da0*/  LDG.E R10, desc[UR4][R12.64] ;  /* 0x000000040c0a7981 */ /* 0x001ea8000c1e1900 */
[----:B-1----:R-:W2:Y:S01]  /*3db0*/  LDG.E R17, desc[UR4][R16.64] ;  /* 0x0000000410117981 */ /* 0x002ea2000c1e1900 */
[----:B------:R-:W0:Y:S01]  /*3dc0*/  MUFU.RCP R8, R21 ;  /* 0x0000001500087308 */ /* 0x000e220000001000 */
[----:B------:R-:W-:Y:S01]  /*3dd0*/  BSSY.RECONVERGENT B0, `(.L_x_156) ;  /* 0x000000c000007945 */ /* 0x000fe20003800200 */
[----:B0-----:R-:W-:-:S04]  /*3de0*/  FFMA R11, -R21, R8, 1 ;  /* 0x3f800000150b7423 */ /* 0x001fc80000000108 */
[----:B------:R-:W-:Y:S01]  /*3df0*/  FFMA R11, R8, R11, R8 ;  /* 0x0000000b080b7223 */ /* 0x000fe20000000008 */
[----:B--2---:R-:W-:-:S04]  /*3e00*/  FMUL R10, R10, R17 ;  /* 0x000000110a0a7220 */ /* 0x004fc80000400000 */
[----:B------:R-:W0:Y:S01]  /*3e10*/  FCHK P0, R10, R21 ;  /* 0x000000150a007302 */ /* 0x000e220000000000 */
[----:B------:R-:W-:-:S04]  /*3e20*/  FFMA R8, R10, R11, RZ ;  /* 0x0000000b0a087223 */ /* 0x000fc800000000ff */
[----:B------:R-:W-:-:S04]  /*3e30*/  FFMA R18, -R21, R8, R10 ;  /* 0x0000000815127223 */ /* 0x000fc8000000010a */
[----:B------:R-:W-:Y:S01]  /*3e40*/  FFMA R19, R11, R18, R8 ;  /* 0x000000120b137223 */ /* 0x000fe20000000008 */
[----:B0-----:R-:W-:Y:S06]  /*3e50*/  @!P0 BRA `(.L_x_157) ;  /* 0x00000000000c8947 */ /* 0x001fec0003800000 */
[----:B------:R-:W-:Y:S01]  /*3e60*/  IMAD.MOV.U32 R11, RZ, RZ, R21 ;  /* 0x000000ffff0b7224 */ /* 0x000fe200078e0015 */
[----:B------:R-:W-:-:S07]  /*3e70*/  MOV R16, 0x3e90 ;  /* 0x00003e9000107802 */ /* 0x000fce0000000f00 */
[----:B------:R-:W-:Y:S05]  /*3e80*/  CALL.REL.NOINC `($__internal_2_$__cuda_sm3x_div_rn_noftz_f32_slowpath) ;  /* 0x0000000400ac7944 */ /* 0x000fea0003c00000 */
.L_x_157:
[----:B------:R-:W-:Y:S05]  /*3e90*/  BSYNC.RECONVERGENT B0 ;  /* 0x0000000000007941 */ /* 0x000fea0003800200 */
.L_x_156:
[----:B------:R-:W-:Y:S01]  /*3ea0*/  FSETP.GEU.AND P0, PT, R19, 2, PT ;  /* 0x400000001300780b */ /* 0x000fe20003f0e000 */
[----:B------:R-:W-:-:S03]  /*3eb0*/  IMAD.MOV.U32 R16, RZ, RZ, R22 ;  /* 0x000000ffff107224 */ /* 0x000fc600078e0016 */
[----:B------:R-:W-:-:S13]  /*3ec0*/  FSETP.LEU.OR P0, PT, R19, 0.10000000149011611938, P0 ;  /* 0x3dcccccd1300780b */ /* 0x000fda000070b400 */
[----:B------:R-:W0:Y:S01]  /*3ed0*/  @!P0 LDC.64 R10, c[0x0][0x380] ;  /* 0x0000e000ff0a8b82 */ /* 0x000e220000000a00 */
[----:B------:R-:W-:Y:S02]  /*3ee0*/  @!P0 IMAD.MOV.U32 R16, RZ, RZ, R22 ;  /* 0x000000ffff108224 */ /* 0x000fe400078e0016 */
[----:B0-----:R-:W-:-:S05]  /*3ef0*/  @!P0 IMAD.WIDE R8, R9, 0x4, R10 ;  /* 0x0000000409088825 */ /* 0x001fca00078e020a */
[----:B------:R0:W-:Y:S02]  /*3f00*/  @!P0 STG.E desc[UR4][R8.64], R19 ;  /* 0x0000001308008986 */ /* 0x0001e4000c101904 */
.L_x_22:
[----:B------:R-:W-:Y:S05]  /*3f10*/  BSYNC.RECONVERGENT B3 ;  /* 0x0000000000037941 */ /* 0x000fea0003800200 */
.L_x_21:
[----:B------:R-:W-:-:S05]  /*3f20*/  VIADD R4, R4, 0x1 ;  /* 0x0000000104047836 */ /* 0x000fca0000000000 */
[----:B------:R-:W-:-:S13]  /*3f30*/  ISETP.GE.AND P0, PT, R4, R7, PT ;  /* 0x000000070400720c */ /* 0x000fda0003f06270 */
[----:B------:R-:W-:Y:S05]  /*3f40*/  @!P0 BRA `(.L_x_158) ;  /* 0xffffffc400ac8947 */ /* 0x000fea000383ffff */
[----:B------:R-:W-:Y:S05]  /*3f50*/  EXIT ;  /* 0x000000000000794d */ /* 0x000fea0003800000 */
        .weak           $__internal_1_$__cuda_sm20_div_rn_f64_full
        .type           $__internal_1_$__cuda_sm20_div_rn_f64_full,@function
        .size           $__internal_1_$__cuda_sm20_div_rn_f64_full,($__internal_2_$__cuda_sm3x_div_rn_noftz_f32_slowpath - $__internal_1_$__cuda_sm20_div_rn_f64_full)
$__internal_1_$__cuda_sm20_div_rn_f64_full:
[C---:B------:R-:W-:Y:S01]  /*3f60*/  FSETP.GEU.AND P0, PT, |R9|.reuse, 1.469367938527859385e-39, PT ;  /* 0x001000000900780b */ /* 0x040fe20003f0e200 */
[----:B------:R-:W-:Y:S01]  /*3f70*/  IMAD.MOV.U32 R14, RZ, RZ, 0x1 ;  /* 0x00000001ff0e7424 */ /* 0x000fe200078e00ff */
[C---:B------:R-:W-:Y:S02]  /*3f80*/  LOP3.LUT R4, R9.reuse, 0x800fffff, RZ, 0xc0, !PT ;  /* 0x800fffff09047812 */ /* 0x040fe400078ec0ff */
[----:B------:R-:W-:Y:S02]  /*3f90*/  LOP3.LUT R20, R9, 0x7ff00000, RZ, 0xc0, !PT ;  /* 0x7ff0000009147812 */ /* 0x000fe400078ec0ff */
[----:B------:R-:W-:Y:S01]  /*3fa0*/  LOP3.LUT R5, R4, 0x3ff00000, RZ, 0xfc, !PT ;  /* 0x3ff0000004057812 */ /* 0x000fe200078efcff */
[----:B------:R-:W-:-:S06]  /*3fb0*/  IMAD.MOV.U32 R4, RZ, RZ, R8 ;  /* 0x000000ffff047224 */ /* 0x000fcc00078e0008 */
[----:B------:R-:W-:-:S06]  /*3fc0*/  @!P0 DMUL R4, R8, 8.98846567431157953865e+307 ;  /* 0x7fe0000008048828 */ /* 0x000fcc0000000000 */
[----:B------:R-:W0:Y:S02]  /*3fd0*/  MUFU.RCP64H R15, R5 ;  /* 0x00000005000f7308 */ /* 0x000e240000001800 */
[----:B0-----:R-:W-:-:S08]  /*3fe0*/  DFMA R10, R14, -R4, 1 ;  /* 0x3ff000000e0a742b */ /* 0x001fd00000000804 */
[----:B------:R-:W-:-:S08]  /*3ff0*/  DFMA R10, R10, R10, R10 ;  /* 0x0000000a0a0a722b */ /* 0x000fd0000000000a */
[----:B------:R-:W-:Y:S01]  /*4000*/  DFMA R14, R14, R10, R14 ;  /* 0x0000000a0e0e722b */ /* 0x000fe2000000000e */
[----:B------:R-:W-:Y:S02]  /*4010*/  IMAD.MOV.U32 R11, RZ, RZ, R12 ;  /* 0x000000ffff0b7224 */ /* 0x000fe400078e000c */
[----:B------:R-:W-:Y:S02]  /*4020*/  IMAD.MOV.U32 R10, RZ, RZ, R3 ;  /* 0x000000ffff0a7224 */ /* 0x000fe400078e0003 */
[----:B------:R-:W-:Y:S01]  /*4030*/  IMAD.MOV.U32 R3, RZ, RZ, 0x1ca00000 ;  /* 0x1ca00000ff037424 */ /* 0x000fe200078e00ff */
[----:B------:R-:W-:Y:S02]  /*4040*/  LOP3.LUT R7, R11, 0x7ff00000, RZ, 0xc0, !PT ;  /* 0x7ff000000b077812 */ /* 0x000fe400078ec0ff */
[----:B------:R-:W-:Y:S01]  /*4050*/  DFMA R18, R14, -R4, 1 ;  /* 0x3ff000000e12742b */ /* 0x000fe20000000804 */
[----:B------:R-:W-:Y:S01]  /*4060*/  IMAD.MOV.U32 R12, RZ, RZ, R10 ;  /* 0x000000ffff0c7224 */ /* 0x000fe200078e000a */
[----:B------:R-:W-:Y:S01]  /*4070*/  ISETP.GE.U32.AND P1, PT, R7, R20, PT ;  /* 0x000000140700720c */ /* 0x000fe20003f26070 */
[----:B------:R-:W-:-:S03]  /*4080*/  IMAD.MOV.U32 R22, RZ, RZ, R7 ;  /* 0x000000ffff167224 */ /* 0x000fc600078e0007 */
[----:B------:R-:W-:Y:S02]  /*4090*/  SEL R13, R3, 0x63400000, !P1 ;  /* 0x63400000030d7807 */ /* 0x000fe40004800000 */
[----:B------:R-:W-:Y:S01]  /*40a0*/  DFMA R14, R14, R18, R14 ;  /* 0x000000120e0e722b */ /* 0x000fe2000000000e */
[----:B------:R-:W-:Y:S02]  /*40b0*/  FSETP.GEU.AND P1, PT, |R11|, 1.469367938527859385e-39, PT ;  /* 0x001000000b00780b */ /* 0x000fe40003f2e200 */
[----:B------:R-:W-:-:S11]  /*40c0*/  LOP3.LUT R13, R13, 0x800fffff, R11, 0xf8, !PT ;  /* 0x800fffff0d0d7812 */ /* 0x000fd600078ef80b */
[----:B------:R-:W-:Y:S05]  /*40d0*/  @P1 BRA `(.L_x_159) ;  /* 0x0000000000201947 */ /* 0x000fea0003800000 */
[----:B------:R-:W-:-:S04]  /*40e0*/  LOP3.LUT R18, R9, 0x7ff00000, RZ, 0xc0, !PT ;  /* 0x7ff0000009127812 */ /* 0x000fc800078ec0ff */
[----:B------:R-:W-:Y:S01]  /*40f0*/  ISETP.GE.U32.AND P1, PT, R7, R18, PT ;  /* 0x000000120700720c */ /* 0x000fe20003f26070 */
[----:B------:R-:W-:-:S03]  /*4100*/  IMAD.MOV.U32 R18, RZ, RZ, RZ ;  /* 0x000000ffff127224 */ /* 0x000fc600078e00ff */
[----:B------:R-:W-:-:S04]  /*4110*/  SEL R17, R3, 0x63400000, !P1 ;  /* 0x6340000003117807 */ /* 0x000fc80004800000 */
[----:B------:R-:W-:-:S04]  /*4120*/  LOP3.LUT R17, R17, 0x80000000, R11, 0xf8, !PT ;  /* 0x8000000011117812 */ /* 0x000fc800078ef80b */
[----:B------:R-:W-:-:S06]  /*4130*/  LOP3.LUT R19, R17, 0x100000, RZ, 0xfc, !PT ;  /* 0x0010000011137812 */ /* 0x000fcc00078efcff */
[----:B------:R-:W-:-:S10]  /*4140*/  DFMA R12, R12, 2, -R18 ;  /* 0x400000000c0c782b */ /* 0x000fd40000000812 */
[----:B------:R-:W-:-:S07]  /*4150*/  LOP3.LUT R22, R13, 0x7ff00000, RZ, 0xc0, !PT ;  /* 0x7ff000000d167812 */ /* 0x000fce00078ec0ff */
.L_x_159:
[----:B------:R-:W-:Y:S01]  /*4160*/  IMAD.MOV.U32 R17, RZ, RZ, R20 ;  /* 0x000000ffff117224 */ /* 0x000fe200078e0014 */
[----:B------:R-:W-:Y:S01]  /*4170*/  @!P0 LOP3.LUT R17, R5, 0x7ff00000, RZ, 0xc0, !PT ;  /* 0x7ff0000005118812 */ /* 0x000fe200078ec0ff */
[----:B------:R-:W-:Y:S01]  /*4180*/  VIADD R23, R22, 0xffffffff ;  /* 0xffffffff16177836 */ /* 0x000fe20000000000 */
[----:B------:R-:W-:-:S03]  /*4190*/  DMUL R18, R14, R12 ;  /* 0x0000000c0e127228 */ /* 0x000fc60000000000 */
[----:B------:R-:W-:Y:S01]  /*41a0*/  VIADD R24, R17, 0xffffffff ;  /* 0xffffffff11187836 */ /* 0x000fe20000000000 */
[----:B------:R-:W-:-:S04]  /*41b0*/  ISETP.GT.U32.AND P0, PT, R23, 0x7feffffe, PT ;  /* 0x7feffffe1700780c */ /* 0x000fc80003f04070 */
[----:B------:R-:W-:Y:S01]  /*41c0*/  ISETP.GT.U32.OR P0, PT, R24, 0x7feffffe, P0 ;  /* 0x7feffffe1800780c */ /* 0x000fe20000704470 */
[----:B------:R-:W-:-:S08]  /*41d0*/  DFMA R20, R18, -R4, R12 ;  /* 0x800000041214722b */ /* 0x000fd0000000000c */
[----:B------:R-:W-:-:S04]  /*41e0*/  DFMA R14, R14, R20, R18 ;  /* 0x000000140e0e722b */ /* 0x000fc80000000012 */
[----:B------:R-:W-:Y:S07]  /*41f0*/  @P0 BRA `(.L_x_160) ;  /* 0x00000000006c0947 */ /* 0x000fee0003800000 */
[----:B------:R-:W-:-:S04]  /*4200*/  LOP3.LUT R18, R9, 0x7ff00000, RZ, 0xc0, !PT ;  /* 0x7ff0000009127812 */ /* 0x000fc800078ec0ff */
[CC--:B------:R-:W-:Y:S02]  /*4210*/  VIADDMNMX R10, R7.reuse, -R18.reuse, 0xb9600000, !PT ;  /* 0xb9600000070a7446 */ /* 0x0c0fe40007800912 */
[----:B------:R-:W-:Y:S02]  /*4220*/  ISETP.GE.U32.AND P0, PT, R7, R18, PT ;  /* 0x000000120700720c */ /* 0x000fe40003f06070 */
[----:B------:R-:W-:Y:S02]  /*4230*/  VIMNMX R10, PT, PT, R10, 0x46a00000, PT ;  /* 0x46a000000a0a7848 */ /* 0x000fe40003fe0100 */
[----:B------:R-:W-:-:S05]  /*4240*/  SEL R3, R3, 0x63400000, !P0 ;  /* 0x6340000003037807 */ /* 0x000fca0004000000 */
[----:B------:R-:W-:Y:S02]  /*4250*/  IMAD.IADD R3, R10, 0x1, -R3 ;  /* 0x000000010a037824 */ /* 0x000fe400078e0a03 */
[----:B------:R-:W-:Y:S02]  /*4260*/  IMAD.MOV.U32 R10, RZ, RZ, RZ ;  /* 0x000000ffff0a7224 */ /* 0x000fe400078e00ff */
[----:B------:R-:W-:-:S06]  /*4270*/  VIADD R11, R3, 0x7fe00000 ;  /* 0x7fe00000030b7836 */ /* 0x000fcc0000000000 */
[----:B------:R-:W-:-:S10]  /*4280*/  DMUL R18, R14, R10 ;  /* 0x0000000a0e127228 */ /* 0x000fd40000000000 */
[----:B------:R-:W-:-:S13]  /*4290*/  FSETP.GTU.AND P0, PT, |R19|, 1.469367938527859385e-39, PT ;  /* 0x001000001300780b */ /* 0x000fda0003f0c200 */
[----:B------:R-:W-:Y:S05]  /*42a0*/  @P0 BRA `(.L_x_161) ;  /* 0x0000000000940947 */ /* 0x000fea0003800000 */
[----:B------:R-:W-:Y:S01]  /*42b0*/  DFMA R4, R14, -R4, R12 ;  /* 0x800000040e04722b */ /* 0x000fe2000000000c */
[----:B------:R-:W-:-:S09]  /*42c0*/  IMAD.MOV.U32 R10, RZ, RZ, RZ ;  /* 0x000000ffff0a7224 */ /* 0x000fd200078e00ff */
[C---:B------:R-:W-:Y:S02]  /*42d0*/  FSETP.NEU.AND P0, PT, R5.reuse, RZ, PT ;  /* 0x000000ff0500720b */ /* 0x040fe40003f0d000 */
[----:B------:R-:W-:-:S04]  /*42e0*/  LOP3.LUT R9, R5, 0x80000000, R9, 0x48, !PT ;  /* 0x8000000005097812 */ /* 0x000fc800078e4809 */
[----:B------:R-:W-:-:S07]  /*42f0*/  LOP3.LUT R11, R9, R11, RZ, 0xfc, !PT ;  /* 0x0000000b090b7212 */ /* 0x000fce00078efcff */
[----:B------:R-:W-:Y:S05]  /*4300*/  @!P0 BRA `(.L_x_161) ;  /* 0x00000000007c8947 */ /* 0x000fea0003800000 */
[----:B------:R-:W-:Y:S01]  /*4310*/  IMAD.MOV R5, RZ, RZ, -R3 ;  /* 0x000000ffff057224 */ /* 0x000fe200078e0a03 */
[----:B------:R-:W-:Y:S01]  /*4320*/  DMUL.RP R10, R14, R10 ;  /* 0x0000000a0e0a7228 */ /* 0x000fe20000008000 */
[----:B------:R-:W-:Y:S01]  /*4330*/  IMAD.MOV.U32 R4, RZ, RZ, RZ ;  /* 0x000000ffff047224 */ /* 0x000fe200078e00ff */
[----:B------:R-:W-:-:S05]  /*4340*/  IADD3 R3, PT, PT, -R3, -0x43300000, RZ ;  /* 0xbcd0000003037810 */ /* 0x000fca0007ffe1ff */
[----:B------:R-:W-:-:S03]  /*4350*/  DFMA R4, R18, -R4, R14 ;  /* 0x800000041204722b */ /* 0x000fc6000000000e */
[----:B------:R-:W-:-:S07]  /*4360*/  LOP3.LUT R9, R11, R9, RZ, 0x3c, !PT ;  /* 0x000000090b097212 */ /* 0x000fce00078e3cff */
[----:B------:R-:W-:-:S04]  /*4370*/  FSETP.NEU.AND P0, PT, |R5|, R3, PT ;  /* 0x000000030500720b */ /* 0x000fc80003f0d200 */
[----:B------:R-:W-:Y:S02]  /*4380*/  FSEL R18, R10, R18, !P0 ;  /* 0x000000120a127208 */ /* 0x000fe40004000000 */
[----:B------:R-:W-:Y:S01]  /*4390*/  FSEL R19, R9, R19, !P0 ;  /* 0x0000001309137208 */ /* 0x000fe20004000000 */
[----:B------:R-:W-:Y:S06]  /*43a0*/  BRA `(.L_x_161) ;  /* 0x0000000000547947 */ /* 0x000fec0003800000 */
.L_x_160:
[----:B------:R-:W-:-:S14]  /*43b0*/  DSETP.NAN.AND P0, PT, R10, R10, PT ;  /* 0x0000000a0a00722a */ /* 0x000fdc0003f08000 */
[----:B------:R-:W-:Y:S05]  /*43c0*/  @P0 BRA `(.L_x_162) ;  /* 0x0000000000440947 */ /* 0x000fea0003800000 */
[----:B------:R-:W-:-:S14]  /*43d0*/  DSETP.NAN.AND P0, PT, R8, R8, PT ;  /* 0x000000080800722a */ /* 0x000fdc0003f08000 */
[----:B------:R-:W-:Y:S05]  /*43e0*/  @P0 BRA `(.L_x_163) ;  /* 0x0000000000300947 */ /* 0x000fea0003800000 */
[----:B------:R-:W-:Y:S01]  /*43f0*/  ISETP.NE.AND P0, PT, R22, R17, PT ;  /* 0x000000111600720c */ /* 0x000fe20003f05270 */
[----:B------:R-:W-:Y:S02]  /*4400*/  IMAD.MOV.U32 R18, RZ, RZ, 0x0 ;  /* 0x00000000ff127424 */ /* 0x000fe400078e00ff */
[----:B------:R-:W-:-:S10]  /*4410*/  IMAD.MOV.U32 R19, RZ, RZ, -0x80000 ;  /* 0xfff80000ff137424 */ /* 0x000fd400078e00ff */
[----:B------:R-:W-:Y:S05]  /*4420*/  @!P0 BRA `(.L_x_161) ;  /* 0x0000000000348947 */ /* 0x000fea0003800000 */
[----:B------:R-:W-:Y:S02]  /*4430*/  ISETP.NE.AND P0, PT, R22, 0x7ff00000, PT ;  /* 0x7ff000001600780c */ /* 0x000fe40003f05270 */
[----:B------:R-:W-:Y:S02]  /*4440*/  LOP3.LUT R19, R11, 0x80000000, R9, 0x48, !PT ;  /* 0x800000000b137812 */ /* 0x000fe400078e4809 */
[----:B------:R-:W-:-:S13]  /*4450*/  ISETP.EQ.OR P0, PT, R17, RZ, !P0 ;  /* 0x000000ff1100720c */ /* 0x000fda0004702670 */
[----:B------:R-:W-:Y:S01]  /*4460*/  @P0 LOP3.LUT R3, R19, 0x7ff00000, RZ, 0xfc, !PT ;  /* 0x7ff0000013030812 */ /* 0x000fe200078efcff */
[----:B------:R-:W-:Y:S02]  /*4470*/  @!P0 IMAD.MOV.U32 R18, RZ, RZ, RZ ;  /* 0x000000ffff128224 */ /* 0x000fe400078e00ff */
[----:B------:R-:W-:Y:S02]  /*4480*/  @P0 IMAD.MOV.U32 R18, RZ, RZ, RZ ;  /* 0x000000ffff120224 */ /* 0x000fe400078e00ff */
[----:B------:R-:W-:Y:S01]  /*4490*/  @P0 IMAD.MOV.U32 R19, RZ, RZ, R3 ;  /* 0x000000ffff130224 */ /* 0x000fe200078e0003 */
[----:B------:R-:W-:Y:S06]  /*44a0*/  BRA `(.L_x_161) ;  /* 0x0000000000147947 */ /* 0x000fec0003800000 */
.L_x_163:
[----:B------:R-:W-:Y:S01]  /*44b0*/  LOP3.LUT R19, R9, 0x80000, RZ, 0xfc, !PT ;  /* 0x0008000009137812 */ /* 0x000fe200078efcff */
[----:B------:R-:W-:Y:S01]  /*44c0*/  IMAD.MOV.U32 R18, RZ, RZ, R8 ;  /* 0x000000ffff127224 */ /* 0x000fe200078e0008 */
[----:B------:R-:W-:Y:S06]  /*44d0*/  BRA `(.L_x_161) ;  /* 0x0000000000087947 */ /* 0x000fec0003800000 */
.L_x_162:
[----:B------:R-:W-:Y:S01]  /*44e0*/  LOP3.LUT R19, R11, 0x80000, RZ, 0xfc, !PT ;  /* 0x000800000b137812 */ /* 0x000fe200078efcff */
[----:B------:R-:W-:-:S07]  /*44f0*/  IMAD.MOV.U32 R18, RZ, RZ, R10 ;  /* 0x000000ffff127224 */ /* 0x000fce00078e000a */
.L_x_161:
[----:B------:R-:W-:Y:S02]  /*4500*/  IMAD.MOV.U32 R17, RZ, RZ, 0x0 ;  /* 0x00000000ff117424 */ /* 0x000fe400078e00ff */
[----:B------:R-:W-:Y:S02]  /*4510*/  IMAD.MOV.U32 R4, RZ, RZ, R18 ;  /* 0x000000ffff047224 */ /* 0x000fe400078e0012 */
[----:B------:R-:W-:Y:S01]  /*4520*/  IMAD.MOV.U32 R5, RZ, RZ, R19 ;  /* 0x000000ffff057224 */ /* 0x000fe200078e0013 */
[----:B------:R-:W-:Y:S06]  /*4530*/  RET.REL.NODEC R16 `(_Z23get_dmap_from_index_mapPfPiS0_S_S_S_S_S_S_S_PsS1_S_) ;  /* 0xffffffb810b07950 */ /* 0x000fec0003c3ffff */
        .weak           $__internal_2_$__cuda_sm3x_div_rn_noftz_f32_slowpath
        .type           $__internal_2_$__cuda_sm3x_div_rn_noftz_f32_slowpath,@function
        .size           $__internal_2_$__cuda_sm3x_div_rn_noftz_f32_slowpath,(.L_x_251 - $__internal_2_$__cuda_sm3x_div_rn_noftz_f32_slowpath)
$__internal_2_$__cuda_sm3x_div_rn_noftz_f32_slowpath:
[----:B------:R-:W-:Y:S01]  /*4540*/  SHF.R.U32.HI R17, RZ, 0x17, R11 ;  /* 0x00000017ff117819 */ /* 0x000fe2000001160b */
[----:B------:R-:W-:Y:S01]  /*4550*/  BSSY.RECONVERGENT B2, `(.L_x_164) ;  /* 0x0000063000027945 */ /* 0x000fe20003800200 */
[----:B------:R-:W-:Y:S02]  /*4560*/  SHF.R.U32.HI R23, RZ, 0x17, R10 ;  /* 0x00000017ff177819 */ /* 0x000fe4000001160a */
[----:B------:R-:W-:Y:S02]  /*4570*/  LOP3.LUT R17, R17, 0xff, RZ, 0xc0, !PT ;  /* 0x000000ff11117812 */ /* 0x000fe400078ec0ff */
[----:B------:R-:W-:-:S03]  /*4580*/  LOP3.LUT R23, R23, 0xff, RZ, 0xc0, !PT ;  /* 0x000000ff17177812 */ /* 0x000fc600078ec0ff */
[----:B------:R-:W-:Y:S02]  /*4590*/  VIADD R19, R17, 0xffffffff ;  /* 0xffffffff11137836 */ /* 0x000fe40000000000 */
[----:B------:R-:W-:-:S03]  /*45a0*/  VIADD R24, R23, 0xffffffff ;  /* 0xffffffff17187836 */ /* 0x000fc60000000000 */
[----:B------:R-:W-:-:S04]  /*45b0*/  ISETP.GT.U32.AND P1, PT, R19, 0xfd, PT ;  /* 0x000000fd1300780c */ /* 0x000fc80003f24070 */
[----:B------:R-:W-:-:S13]  /*45c0*/  ISETP.GT.U32.OR P1, PT, R24, 0xfd, P1 ;  /* 0x000000fd1800780c */ /* 0x000fda0000f24470 */
[----:B------:R-:W-:Y:S01]  /*45d0*/  @!P1 IMAD.MOV.U32 R19, RZ, RZ, RZ ;  /* 0x000000ffff139224 */ /* 0x000fe200078e00ff */
[----:B------:R-:W-:Y:S06]  /*45e0*/  @!P1 BRA `(.L_x_165) ;  /* 0x0000000000609947 */ /* 0x000fec0003800000 */
[----:B------:R-:W-:Y:S02]  /*45f0*/  FSETP.GTU.FTZ.AND P1, PT, |R10|, +INF , PT ;  /* 0x7f8000000a00780b */ /* 0x000fe40003f3c200 */
        /* <DEDUP_REMOVED lines=15> */
[----:B------:R-:W-:Y:S01]  /*46f0*/  ISETP.GE.AND P1, PT, R24, RZ, PT ;  /* 0x000000ff1800720c */ /* 0x000fe20003f26270 */
[----:B------:R-:W-:-:S05]  /*4700*/  VIADD R19, R17, 0xffffffff ;  /* 0xffffffff11137836 */ /* 0x000fca0000000000 */
[----:B------:R-:W-:-:S07]  /*4710*/  ISETP.GE.AND P2, PT, R19, RZ, PT ;  /* 0x000000ff1300720c */ /* 0x000fce0003f46270 */
[----:B------:R-:W-:Y:S02]  /*4720*/  @P1 IMAD.MOV.U32 R19, RZ, RZ, RZ ;  /* 0x000000ffff131224 */ /* 0x000fe400078e00ff */
[----:B------:R-:W-:Y:S01]  /*4730*/  @!P1 FFMA R10, R10, 1.84467440737095516160e+19, RZ ;  /* 0x5f8000000a0a9823 */ /* 0x000fe200000000ff */
[----:B------:R-:W-:-:S03]  /*4740*/  @!P1 IMAD.MOV.U32 R19, RZ, RZ, -0x40 ;  /* 0xffffffc0ff139424 */ /* 0x000fc600078e00ff */
[----:B------:R-:W-:Y:S01]  /*4750*/  @!P2 FFMA R11, R11, 1.84467440737095516160e+19, RZ ;  /* 0x5f8000000b0ba823 */ /* 0x000fe200000000ff */
[----:B------:R-:W-:-:S07]  /*4760*/  @!P2 VIADD R19, R19, 0x40 ;  /* 0x000000401313a836 */ /* 0x000fce0000000000 */
.L_x_165:
[----:B------:R-:W-:Y:S01]  /*4770*/  LEA R24, R17, 0xc0800000, 0x17 ;  /* 0xc080000011187811 */ /* 0x000fe200078eb8ff */
[----:B------:R-:W-:Y:S01]  /*4780*/  VIADD R23, R23, 0xffffff81 ;  /* 0xffffff8117177836 */ /* 0x000fe20000000000 */
[----:B------:R-:W-:Y:S03]  /*4790*/  BSSY.RECONVERGENT B4, `(.L_x_170) ;  /* 0x0000035000047945 */ /* 0x000fe60003800200 */
[----:B------:R-:W-:Y:S02]  /*47a0*/  IMAD.IADD R26, R11, 0x1, -R24 ;  /* 0x000000010b1a7824 */ /* 0x000fe400078e0a18 */
[C---:B------:R-:W-:Y:S02]  /*47b0*/  IMAD R10, R23.reuse, -0x800000, R10 ;  /* 0xff800000170a7824 */ /* 0x040fe400078e020a */
[----:B------:R0:W1:Y:S01]  /*47c0*/  MUFU.RCP R24, R26 ;  /* 0x0000001a00187308 */ /* 0x0000620000001000 */
[----:B------:R-:W-:Y:S01]  /*47d0*/  FADD.FTZ R25, -R26, -RZ ;  /* 0x800000ff1a197221 */ /* 0x000fe20000010100 */
[----:B0-----:R-:W-:-:S05]  /*47e0*/  IADD3 R26, PT, PT, R23, 0x7f, -R17 ;  /* 0x0000007f171a7810 */ /* 0x001fca0007ffe811 */
[----:B------:R-:W-:Y:S02]  /*47f0*/  IMAD.IADD R26, R26, 0x1, R19 ;  /* 0x000000011a1a7824 */ /* 0x000fe400078e0213 */
[----:B-1----:R-:W-:-:S04]  /*4800*/  FFMA R11, R24, R25, 1 ;  /* 0x3f800000180b7423 */ /* 0x002fc80000000019 */
        /* <DEDUP_REMOVED lines=8> */
[----:B------:R-:W-:-:S04]  /*4890*/  IMAD.IADD R17, R17, 0x1, R26 ;  /* 0x0000000111117824 */ /* 0x000fc800078e021a */
[----:B------:R-:W-:-:S05]  /*48a0*/  VIADD R19, R17, 0xffffffff ;  /* 0xffffffff11137836 */ /* 0x000fca0000000000 */
        /* <DEDUP_REMOVED lines=9> */
[-CC-:B------:R-:W-:Y:S01]  /*4940*/  FFMA.RZ R19, R11, R25.reuse, R24.reuse ;  /* 0x000000190b137223 */ /* 0x180fe2000000c018 */
[C---:B------:R-:W-:Y:S01]  /*4950*/  VIADD R26, R17.reuse, 0x20 ;  /* 0x00000020111a7836 */ /* 0x040fe20000000000 */
[C---:B------:R-:W-:Y:S02]  /*4960*/  ISETP.NE.AND P3, PT, R17.reuse, RZ, PT ;  /* 0x000000ff1100720c */ /* 0x040fe40003f65270 */
[----:B------:R-:W-:Y:S01]  /*4970*/  ISETP.NE.AND P2, PT, R17, RZ, PT ;  /* 0x000000ff1100720c */ /* 0x000fe20003f45270 */
[----:B------:R-:W-:Y:S01]  /*4980*/  IMAD.MOV R17, RZ, RZ, -R17 ;  /* 0x000000ffff117224 */ /* 0x000fe200078e0a11 */
[----:B------:R-:W-:Y:S01]  /*4990*/  LOP3.LUT R23, R19, 0x7fffff, RZ, 0xc0, !PT ;  /* 0x007fffff13177812 */ /* 0x000fe200078ec0ff */
[CCC-:B------:R-:W-:Y:S01]  /*49a0*/  FFMA.RP R19, R11.reuse, R25.reuse, R24.reuse ;  /* 0x000000190b137223 */ /* 0x1c0fe20000008018 */
[----:B------:R-:W-:Y:S02]  /*49b0*/  FFMA.RM R24, R11, R25, R24 ;  /* 0x000000190b187223 */ /* 0x000fe40000004018 */
[----:B------:R-:W-:-:S03]  /*49c0*/  LOP3.LUT R23, R23, 0x800000, RZ, 0xfc, !PT ;  /* 0x0080000017177812 */ /* 0x000fc600078efcff */
[----:B------:R-:W-:Y:S02]  /*49d0*/  FSETP.NEU.FTZ.AND P1, PT, R19, R24, PT ;  /* 0x000000181300720b */ /* 0x000fe40003f3d000 */
[----:B------:R-:W-:Y:S02]  /*49e0*/  SHF.L.U32 R26, R23, R26, RZ ;  /* 0x0000001a171a7219 */ /* 0x000fe400000006ff */
[----:B------:R-:W-:Y:S02]  /*49f0*/  SEL R24, R17, RZ, P3 ;  /* 0x000000ff11187207 */ /* 0x000fe40001800000 */
[----:B------:R-:W-:Y:S02]  /*4a00*/  ISETP.NE.AND P2, PT, R26, RZ, P2 ;  /* 0x000000ff1a00720c */ /* 0x000fe40001745270 */
[----:B------:R-:W-:Y:S02]  /*4a10*/  SHF.R.U32.HI R24, RZ, R24, R23 ;  /* 0x00000018ff187219 */ /* 0x000fe40000011617 */
[----:B------:R-:W-:-:S02]  /*4a20*/  PLOP3.LUT P1, PT, P1, P2, PT, 0xf8, 0x8f ;  /* 0x00000000008f781c */ /* 0x000fc40000f25f70 */
[----:B------:R-:W-:Y:S02]  /*4a30*/  SHF.R.U32.HI R26, RZ, 0x1, R24 ;  /* 0x00000001ff1a7819 */ /* 0x000fe40000011618 */
[----:B------:R-:W-:-:S04]  /*4a40*/  SEL R11, RZ, 0x1, !P1 ;  /* 0x00000001ff0b7807 */ /* 0x000fc80004800000 */
[----:B------:R-:W-:-:S04]  /*4a50*/  LOP3.LUT R11, R11, 0x1, R26, 0xf8, !PT ;  /* 0x000000010b0b7812 */ /* 0x000fc800078ef81a */
[----:B------:R-:W-:-:S05]  /*4a60*/  LOP3.LUT R11, R11, R24, RZ, 0xc0, !PT ;  /* 0x000000180b0b7212 */ /* 0x000fca00078ec0ff */
[----:B------:R-:W-:-:S05]  /*4a70*/  IMAD.IADD R11, R26, 0x1, R11 ;  /* 0x000000011a0b7824 */ /* 0x000fca00078e020b */
[----:B------:R-:W-:Y:S01]  /*4a80*/  LOP3.LUT R10, R11, R10, RZ, 0xfc, !PT ;  /* 0x0000000a0b0a7212 */ /* 0x000fe200078efcff */
[----:B------:R-:W-:Y:S06]  /*4a90*/  BRA `(.L_x_173) ;  /* 0x0000000000107947 */ /* 0x000fec0003800000 */
.L_x_172:
[----:B------:R-:W-:-:S04]  /*4aa0*/  LOP3.LUT R10, R10, 0x80000000, RZ, 0xc0, !PT ;  /* 0x800000000a0a7812 */ /* 0x000fc800078ec0ff */
[----:B------:R-:W-:Y:S01]  /*4ab0*/  LOP3.LUT R10, R10, 0x7f800000, RZ, 0xfc, !PT ;  /* 0x7f8000000a0a7812 */ /* 0x000fe200078efcff */
[----:B------:R-:W-:Y:S06]  /*4ac0*/  BRA `(.L_x_173) ;  /* 0x0000000000047947 */ /* 0x000fec0003800000 */
.L_x_171:
[----:B------:R-:W-:-:S07]  /*4ad0*/  IMAD R10, R26, 0x800000, R10 ;  /* 0x008000001a0a7824 */ /* 0x000fce00078e020a */
.L_x_173:
[----:B------:R-:W-:Y:S05]  /*4ae0*/  BSYNC.RECONVERGENT B4 ;  /* 0x0000000000047941 */ /* 0x000fea0003800200 */
.L_x_170:
[----:B------:R-:W-:Y:S05]  /*4af0*/  BRA `(.L_x_174) ;  /* 0x0000000000207947 */ /* 0x000fea0003800000 */
.L_x_169:
[----:B------:R-:W-:-:S04]  /*4b00*/  LOP3.LUT R10, R11, 0x80000000, R10, 0x48, !PT ;  /* 0x800000000b0a7812 */ /* 0x000fc800078e480a */
[----:B------:R-:W-:Y:S01]  /*4b10*/  LOP3.LUT R10, R10, 0x7f800000, RZ, 0xfc, !PT ;  /* 0x7f8000000a0a7812 */ /* 0x000fe200078efcff */
[----:B------:R-:W-:Y:S06]  /*4b20*/  BRA `(.L_x_174) ;  /* 0x0000000000147947 */ /* 0x000fec0003800000 */
.L_x_168:
[----:B------:R-:W-:Y:S01]  /*4b30*/  LOP3.LUT R10, R11, 0x80000000, R10, 0x48, !PT ;  /* 0x800000000b0a7812 */ /* 0x000fe200078e480a */
[----:B------:R-:W-:Y:S06]  /*4b40*/  BRA `(.L_x_174) ;  /* 0x00000000000c7947 */ /* 0x000fec0003800000 */
.L_x_167:
[----:B------:R-:W0:Y:S01]  /*4b50*/  MUFU.RSQ R10, -QNAN ;  /* 0xffc00000000a7908 */ /* 0x000e220000001400 */
[----:B------:R-:W-:Y:S05]  /*4b60*/  BRA `(.L_x_174) ;  /* 0x0000000000047947 */ /* 0x000fea0003800000 */
.L_x_166:
[----:B------:R-:W-:-:S07]  /*4b70*/  FADD.FTZ R10, R10, R11 ;  /* 0x0000000b0a0a7221 */ /* 0x000fce0000010000 */
.L_x_174:
[----:B------:R-:W-:Y:S05]  /*4b80*/  BSYNC.RECONVERGENT B2 ;  /* 0x0000000000027941 */ /* 0x000fea0003800200 */
.L_x_164:
[----:B0-----:R-:W-:Y:S02]  /*4b90*/  IMAD.MOV.U32 R19, RZ, RZ, R10 ;  /* 0x000000ffff137224 */ /* 0x001fe400078e000a */
[----:B------:R-:W-:Y:S02]  /*4ba0*/  IMAD.MOV.U32 R10, RZ, RZ, R16 ;  /* 0x000000ffff0a7224 */ /* 0x000fe400078e0010 */
[----:B------:R-:W-:-:S04]  /*4bb0*/  IMAD.MOV.U32 R11, RZ, RZ, 0x0 ;  /* 0x00000000ff0b7424 */ /* 0x000fc800078e00ff */
[----:B------:R-:W-:Y:S05]  /*4bc0*/  RET.REL.NODEC R10 `(_Z23get_dmap_from_index_mapPfPiS0_S_S_S_S_S_S_S_PsS1_S_) ;  /* 0xffffffb40a0c7950 */ /* 0x000fea0003c3ffff */
.L_x_175:
        /* <DEDUP_REMOVED lines=11> */
.L_x_251:


//--------------------- .text._Z16depth_avg_filterPfPiS0_S0_S_ --------------------------
	.section	.text._Z16depth_avg_filterPfPiS0_S0_S_,"ax",@progbits
	.align	128
        .global         _Z16depth_avg_filterPfPiS0_S0_S_
        .type           _Z16depth_avg_filterPfPiS0_S0_S_,@function
        .size           _Z16depth_avg_filterPfPiS0_S0_S_,(.L_x_252 - _Z16depth_avg_filterPfPiS0_S0_S_)
        .other          _Z16depth_avg_filterPfPiS0_S0_S_,@"STO_CUDA_ENTRY STV_DEFAULT"
_Z16depth_avg_filterPfPiS0_S0_S_:
.text._Z16depth_avg_filterPfPiS0_S0_S_:
[----:B------:R-:W-:Y:S01]  /*0000*/  LDC R1, c[0x0][0x37c] ;  /* 0x0000df00ff017b82 */ /* 0x000fe20000000800 */
[----:B------:R-:W0:Y:S07]  /*0010*/  S2R R0, SR_TID.X ;  /* 0x0000000000007919 */ /* 0x000e2e0000002100 */
[----:B------:R-:W0:Y:S01]  /*0020*/  S2UR UR4, SR_CTAID.X ;  /* 0x00000000000479c3 */ /* 0x000e220000002500 */
[----:B------:R-:W1:Y:S07]  /*0030*/  LDCU.64 UR6, c[0x0][0x358] ;  /* 0x00006b00ff0677ac */ /* 0x000e6e0008000a00 */
[----:B------:R-:W0:Y:S08]  /*0040*/  LDC R3, c[0x0][0x360] ;  /* 0x0000d800ff037b82 */ /* 0x000e300000000800 */
[----:B------:R-:W2:Y:S08]  /*0050*/  LDC.64 R4, c[0x0][0x380] ;  /* 0x0000e000ff047b82 */ /* 0x000eb00000000a00 */
[----:B------:R-:W3:Y:S01]  /*0060*/  LDC.64 R8, c[0x0][0x390] ;  /* 0x0000e400ff087b82 */ /* 0x000ee20000000a00 */
[----:B0-----:R-:W-:-:S04]  /*0070*/  IMAD R0, R3, UR4, R0 ;  /* 0x0000000403007c24 */ /* 0x001fc8000f8e0200 */
[----:B--2---:R-:W-:-:S05]  /*0080*/  IMAD.WIDE R4, R0, 0x4, R4 ;  /* 0x0000000400047825 */ /* 0x004fca00078e0204 */
[----:B-1----:R-:W2:Y:S04]  /*0090*/  LDG.E R3, desc[UR6][R4.64] ;  /* 0x0000000604037981 */ /* 0x002ea8000c1e1900 */
[----:B---3--:R0:W5:Y:S01]  /*00a0*/  LDG.E R8, desc[UR6][R8.64] ;  /* 0x0000000608087981 */ /* 0x008162000c1e1900 */
[----:B--2---:R-:W-:-:S13]  /*00b0*/  FSETP.NEU.AND P0, PT, R3, RZ, PT ;  /* 0x000000ff0300720b */ /* 0x004fda0003f0d000 */
[----:B0-----:R-:W-:Y:S05]  /*00c0*/  @!P0 EXIT ;  /* 0x000000000000894d */ /* 0x001fea0003800000 */
[----:B------:R-:W0:Y:S08]  /*00d0*/  LDC.64 R12, c[0x0][0x398] ;  /* 0x0000e600ff0c7b82 */ /* 0x000e300000000a00 */
[----:B------:R-:W1:Y:S08]  /*00e0*/  LDC.64 R14, c[0x0][0x3a0] ;  /* 0x0000e800ff0e7b82 */ /* 0x000e700000000a00 */
[----:B------:R-:W2:Y:S01]  /*00f0*/  LDC.64 R10, c[0x0][0x388] ;  /* 0x0000e200ff0a7b82 */ /* 0x000ea20000000a00 */
[----:B0-----:R-:W3:Y:S04]  /*0100*/  LDG.E R7, desc[UR6][R12.64] ;  /* 0x000000060c077981 */ /* 0x001ee8000c1e1900 */
[----:B-1----:R-:W5:Y:S02]  /*0110*/  LDG.E R2, desc[UR6][R14.64] ;  /* 0x000000060e027981 */ /* 0x002f64000c1e1900 */
[----:B-----5:R-:W-:-:S04]  /*0120*/  IABS R18, R8 ;  /* 0x0000000800127213 */ /* 0x020fc80000000000 */
[----:B------:R-:W0:Y:S01]  /*0130*/  I2F.RP R9, R18 ;  /* 0x0000001200097306 */ /* 0x000e220000209400 */
[----:B--2---:R1:W5:Y:S07]  /*0140*/  LDG.E R6, desc[UR6][R10.64] ;  /* 0x000000060a067981 */ /* 0x00436e000c1e1900 */
[----:B0-----:R-:W0:Y:S02]  /*0150*/  MUFU.RCP R9, R9 ;  /* 0x0000000900097308 */ /* 0x001e240000001000 */
[----:B0-----:R-:W-:-:S06]  /*0160*/  VIADD R16, R9, 0xffffffe ;  /* 0x0ffffffe09107836 */ /* 0x001fcc0000000000 */
[----:B------:R0:W2:Y:S01]  /*0170*/  F2I.FTZ.U32.TRUNC.NTZ R17, R16 ;  /* 0x0000001000117305 */ /* 0x0000a2000021f000 */
[----:B-1----:R-:W-:Y:S02]  /*0180*/  IABS R10, R0 ;  /* 0x00000000000a7213 */ /* 0x002fe40000000000 */
[----:B------:R-:W-:Y:S01]  /*0190*/  IABS R11, R8 ;  /* 0x00000008000b7213 */ /* 0x000fe20000000000 */
[----:B0-----:R-:W-:Y:S02]  /*01a0*/  IMAD.MOV.U32 R16, RZ, RZ, RZ ;  /* 0x000000ffff107224 */ /* 0x001fe400078e00ff */
[----:B--2---:R-:W-:-:S04]  /*01b0*/  IMAD.MOV R19, RZ, RZ, -R17 ;  /* 0x000000ffff137224 */ /* 0x004fc800078e0a11 */
[----:B------:R-:W-:-:S04]  /*01c0*/  IMAD R13, R19, R18, RZ ;  /* 0x00000012130d7224 */ /* 0x000fc800078e02ff */
[----:B------:R-:W-:-:S04]  /*01d0*/  IMAD.HI.U32 R17, R17, R13, R16 ;  /* 0x0000000d11117227 */ /* 0x000fc800078e0010 */
[----:B------:R-:W-:Y:S02]  /*01e0*/  IMAD.MOV R9, RZ, RZ, -R11 ;  /* 0x000000ffff097224 */ /* 0x000fe400078e0a0b */
[----:B------:R-:W-:-:S04]  /*01f0*/  IMAD.HI.U32 R17, R17, R10, RZ ;  /* 0x0000000a11117227 */ /* 0x000fc800078e00ff */
[----:B------:R-:W-:-:S05]  /*0200*/  IMAD R9, R17, R9, R10 ;  /* 0x0000000911097224 */ /* 0x000fca00078e020a */
[----:B------:R-:W-:-:S13]  /*0210*/  ISETP.GT.U32.AND P0, PT, R18, R9, PT ;  /* 0x000000091200720c */ /* 0x000fda0003f04070 */
[----:B------:R-:W-:-:S05]  /*0220*/  @!P0 IMAD.IADD R9, R9, 0x1, -R18 ;  /* 0x0000000109098824 */ /* 0x000fca00078e0a12 */
[----:B------:R-:W-:Y:S02]  /*0230*/  ISETP.GT.U32.AND P1, PT, R18, R9, PT ;  /* 0x000000091200720c */ /* 0x000fe40003f24070 */
[----:B------:R-:W-:Y:S02]  /*0240*/  ISETP.GE.AND P2, PT, R0, RZ, PT ;  /* 0x000000ff0000720c */ /* 0x000fe40003f46270 */
[----:B------:R-:W-:-:S09]  /*0250*/  ISETP.NE.AND P0, PT, R8, RZ, PT ;  /* 0x000000ff0800720c */ /* 0x000fd20003f05270 */
[----:B------:R-:W-:Y:S01]  /*0260*/  @!P1 IADD3 R9, PT, PT, R9, -R18, RZ ;  /* 0x8000001209099210 */ /* 0x000fe20007ffe0ff */
[----:B------:R-:W-:Y:S01]  /*0270*/  USHF.R.U32.HI UR4, URZ, 0x2, UR4 ;  /* 0x00000002ff047899 */ /* 0x000fe20008011604 */
[----:B------:R-:W-:Y:S01]  /*0280*/  BSSY.RECONVERGENT B0, `(.L_x_176) ;  /* 0x0000045000007945 */ /* 0x000fe20003800200 */
[----:B------:R-:W-:Y:S02]  /*0290*/  IMAD.MOV.U32 R16, RZ, RZ, 0x3f800000 ;  /* 0x3f800000ff107424 */ /* 0x000fe400078e00ff */
[----:B------:R-:W-:Y:S01]  /*02a0*/  @!P2 IMAD.MOV R9, RZ, RZ, -R9 ;  /* 0x000000ffff09a224 */ /* 0x000fe200078e0a09 */
[----:B------:R-:W-:Y:S02]  /*02b0*/  @!P0 LOP3.LUT R9, RZ, R8, RZ, 0x33, !PT ;  /* 0x00000008ff098212 */ /* 0x000fe400078e33ff */
[----:B---3--:R-:W-:-:S13]  /*02c0*/  ISETP.GE.AND P1, PT, R7, 0x1, PT ;  /* 0x000000010700780c */ /* 0x008fda0003f26270 */
[----:B------:R-:W-:Y:S05]  /*02d0*/  @!P1 BRA `(.L_x_177) ;  /* 0x0000000000bc9947 */ /* 0x000fea0003800000 */
[----:B------:R-:W0:Y:S01]  /*02e0*/  LDC.64 R10, c[0x0][0x380] ;  /* 0x0000e000ff0a7b82 */ /* 0x000e220000000a00 */
[----:B------:R-:W-:Y:S01]  /*02f0*/  BSSY.RELIABLE B1, `(.L_x_178) ;  /* 0x000002a000017945 */ /* 0x000fe20003800100 */
[----:B------:R-:W-:Y:S01]  /*0300*/  IMAD R18, R8, UR4, RZ ;  /* 0x0000000408127c24 */ /* 0x000fe2000f8e02ff */
[----:B------:R-:W-:Y:S01]  /*0310*/  CS2R R16, SRZ ;  /* 0x0000000000107805 */ /* 0x000fe2000001ff00 */
[----:B------:R-:W-:Y:S02]  /*0320*/  IMAD.MOV.U32 R20, RZ, RZ, 0x1 ;  /* 0x00000001ff147424 */ /* 0x000fe400078e00ff */
[----:B------:R-:W-:-:S07]  /*0330*/  IMAD.MOV.U32 R0, RZ, RZ, R3 ;  /* 0x000000ffff007224 */ /* 0x000fce00078e0003 */
.L_x_180:
[C---:B------:R-:W-:Y:S01]  /*0340*/  IADD3 R21, PT, PT, R9.reuse, R20, RZ ;  /* 0x0000001409157210 */ /* 0x040fe20007ffe0ff */
[----:B------:R-:W-:-:S04]  /*0350*/  IMAD.IADD R19, R9, 0x1, -R20 ;  /* 0x0000000109137824 */ /* 0x000fc800078e0a14 */
[C---:B------:R-:W-:Y:S02]  /*0360*/  IMAD.IADD R13, R18.reuse, 0x1, R21 ;  /* 0x00000001120d7824 */ /* 0x040fe400078e0215 */
[----:B------:R-:W-:Y:S02]  /*0370*/  IMAD.IADD R15, R18, 0x1, R19 ;  /* 0x00000001120f7824 */ /* 0x000fe400078e0213 */
[----:B0-----:R-:W-:-:S04]  /*0380*/  IMAD.WIDE R12, R13, 0x4, R10 ;  /* 0x000000040d0c7825 */ /* 0x001fc800078e020a */
[----:B------:R-:W-:Y:S02]  /*0390*/  IMAD.WIDE R14, R15, 0x4, R10 ;  /* 0x000000040f0e7825 */ /* 0x000fe400078e020a */
[----:B------:R-:W2:Y:S04]  /*03a0*/  LDG.E R12, desc[UR6][R12.64] ;  /* 0x000000060c0c7981 */ /* 0x000ea8000c1e1900 */
[----:B------:R-:W3:Y:S01]  /*03b0*/  LDG.E R14, desc[UR6][R14.64] ;  /* 0x000000060e0e7981 */ /* 0x000ee2000c1e1900 */
[----:B--2---:R-:W-:-:S04]  /*03c0*/  FSETP.NEU.AND P0, PT, R12, RZ, PT ;  /* 0x000000ff0c00720b */ /* 0x004fc80003f0d000 */
[----:B---3--:R-:W-:-:S04]  /*03d0*/  FSETP.EQ.OR P0, PT, R14, RZ, !P0 ;  /* 0x000000ff0e00720b */ /* 0x008fc80004702400 */
[----:B------:R-:W-:Y:S01]  /*03e0*/  ISETP.LT.OR P0, PT, R19, 0x1, P0 ;  /* 0x000000011300780c */ /* 0x000fe20000701670 */
[----:B------:R-:W-:-:S03]  /*03f0*/  FADD R19, -R3, R14 ;  /* 0x0000000e03137221 */ /* 0x000fc60000000100 */
[----:B------:R-:W-:Y:S01]  /*0400*/  ISETP.GE.OR P0, PT, R21, R8, P0 ;  /* 0x000000081500720c */ /* 0x000fe20000706670 */
[----:B------:R-:W-:-:S03]  /*0410*/  FADD R21, -R3, R12 ;  /* 0x0000000c03157221 */ /* 0x000fc60000000100 */
[----:B------:R-:W-:-:S04]  /*0420*/  FSETP.GEU.OR P0, PT, |R19|, R2, P0 ;  /* 0x000000021300720b */ /* 0x000fc8000070e600 */
[----:B------:R-:W-:-:S13]  /*0430*/  FSETP.GEU.OR P0, PT, |R21|, R2, P0 ;  /* 0x000000021500720b */ /* 0x000fda000070e600 */
[----:B------:R-:W-:Y:S05]  /*0440*/  @P0 BREAK.RELIABLE B1 ;  /* 0x0000000000010942 */ /* 0x000fea0003800100 */
[----:B------:R-:W-:Y:S05]  /*0450*/  @P0 BRA `(.L_x_179) ;  /* 0x00000000009c0947 */ /* 0x000fea0003800000 */
[----:B------:R-:W-:-:S05]  /*0460*/  IMAD.SHL.U32 R15, R20, 0x4, RZ ;  /* 0x00000004140f7824 */ /* 0x000fca00078e00ff */
[C---:B------:R-:W-:Y:S02]  /*0470*/  ISETP.EQ.AND P0, PT, R15.reuse, 0x4, PT ;  /* 0x000000040f00780c */ /* 0x040fe40003f02270 */
[C---:B------:R-:W-:Y:S02]  /*0480*/  ISETP.EQ.AND P1, PT, R15.reuse, 0x8, PT ;  /* 0x000000080f00780c */ /* 0x040fe40003f22270 */
[C---:B------:R-:W-:Y:S02]  /*0490*/  ISETP.EQ.AND P3, PT, R15.reuse, RZ, PT ;  /* 0x000000ff0f00720c */ /* 0x040fe40003f62270 */
[C---:B------:R-:W-:Y:S02]  /*04a0*/  ISETP.EQ.AND P2, PT, R15.reuse, 0xc, PT ;  /* 0x0000000c0f00780c */ /* 0x040fe40003f42270 */
[----:B------:R-:W-:-:S05]  /*04b0*/  ISETP.EQ.AND P3, PT, R15, 0x10, PT ;  /* 0x000000100f00780c */ /* 0x000fca0003f62270 */
[----:B------:R-:W-:Y:S02]  /*04c0*/  @P0 MOV R13, 0x3f4ccccd ;  /* 0x3f4ccccd000d0802 */ /* 0x000fe40000000f00 */
[----:B------:R-:W-:Y:S01]  /*04d0*/  ISETP.EQ.AND P0, PT, R15, 0x14, PT ;  /* 0x000000140f00780c */ /* 0x000fe20003f02270 */
[----:B------:R-:W-:Y:S02]  /*04e0*/  @P1 IMAD.MOV.U32 R13, RZ, RZ, 0x3f19999a ;  /* 0x3f19999aff0d1424 */ /* 0x000fe400078e00ff */
[----:B------:R-:W-:Y:S01]  /*04f0*/  FADD R15, R14, R12 ;  /* 0x0000000c0e0f7221 */ /* 0x000fe20000000000 */
[----:B------:R-:W-:Y:S02]  /*0500*/  @P2 IMAD.MOV.U32 R13, RZ, RZ, 0x3f000000 ;  /* 0x3f000000ff0d2424 */ /* 0x000fe400078e00ff */
[----:B------:R-:W-:-:S07]  /*0510*/  @P3 IMAD.MOV.U32 R13, RZ, RZ, 0x3ecccccd ;  /* 0x3ecccccdff0d3424 */ /* 0x000fce00078e00ff */
[----:B------:R-:W-:Y:S01]  /*0520*/  @P0 IMAD.MOV.U32 R13, RZ, RZ, 0x3e4ccccd ;  /* 0x3e4ccccdff0d0424 */ /* 0x000fe200078e00ff */
[C---:B------:R-:W-:Y:S02]  /*0530*/  ISETP.NE.AND P0, PT, R20.reuse, R7, PT ;  /* 0x000000071400720c */ /* 0x040fe40003f05270 */
[----:B------:R-:W-:Y:S01]  /*0540*/  IADD3 R20, PT, PT, R20, 0x1, RZ ;  /* 0x0000000114147810 */ /* 0x000fe20007ffe0ff */
[----:B------:R-:W-:Y:S01]  /*0550*/  FFMA R0, R15, R13, R0 ;  /* 0x0000000d0f007223 */ /* 0x000fe20000000000 */
[--C-:B------:R-:W-:Y:S01]  /*0560*/  FADD R17, R17, R13.reuse ;  /* 0x0000000d11117221 */ /* 0x100fe20000000000 */
[----:B------:R-:W-:-:S08]  /*0570*/  FADD R16, R16, R13 ;  /* 0x0000000d10107221 */ /* 0x000fd00000000000 */
[----:B------:R-:W-:Y:S05]  /*0580*/  @P0 BRA `(.L_x_180) ;  /* 0xfffffffc006c0947 */ /* 0x000fea000383ffff */
[----:B------:R-:W-:Y:S05]  /*0590*/  BSYNC.RELIABLE B1 ;  /* 0x0000000000017941 */ /* 0x000fea0003800100 */
.L_x_178:
[----:B------:R-:W-:Y:S01]  /*05a0*/  FADD R17, R17, 1 ;  /* 0x3f80000011117421 */ /* 0x000fe20000000000 */
[----:B------:R-:W-:-:S03]  /*05b0*/  IMAD.MOV.U32 R3, RZ, RZ, R0 ;  /* 0x000000ffff037224 */ /* 0x000fc600078e0000 */
[----:B------:R-:W-:-:S07]  /*05c0*/  FADD R16, R16, R17 ;  /* 0x0000001110107221 */ /* 0x000fce0000000000 */
.L_x_177:
[----:B------:R-:W0:Y:S01]  /*05d0*/  MUFU.RCP R11, R16 ;  /* 0x00000010000b7308 */ /* 0x000e220000001000 */
[----:B------:R-:W-:Y:S07]  /*05e0*/  BSSY.RECONVERGENT B1, `(.L_x_181) ;  /* 0x000000d000017945 */ /* 0x000fee0003800200 */
[----:B------:R-:W1:Y:S01]  /*05f0*/  FCHK P0, R3, R16 ;  /* 0x0000001003007302 */ /* 0x000e620000000000 */
[----:B0-----:R-:W-:-:S04]  /*0600*/  FFMA R0, R11, -R16, 1 ;  /* 0x3f8000000b007423 */ /* 0x001fc80000000810 */
[----:B------:R-:W-:-:S04]  /*0610*/  FFMA R0, R11, R0, R11 ;  /* 0x000000000b007223 */ /* 0x000fc8000000000b */
[----:B------:R-:W-:-:S04]  /*0620*/  FFMA R10, R0, R3, RZ ;  /* 0x00000003000a7223 */ /* 0x000fc800000000ff */
[----:B------:R-:W-:-:S04]  /*0630*/  FFMA R11, R10, -R16, R3 ;  /* 0x800000100a0b7223 */ /* 0x000fc80000000003 */
[----:B------:R-:W-:Y:S01]  /*0640*/  FFMA R11, R0, R11, R10 ;  /* 0x0000000b000b7223 */ /* 0x000fe2000000000a */
[----:B-1----:R-:W-:Y:S06]  /*0650*/  @!P0 BRA `(.L_x_182) ;  /* 0x0000000000148947 */ /* 0x002fec0003800000 */
[----:B------:R-:W-:Y:S01]  /*0660*/  IMAD.MOV.U32 R0, RZ, RZ, R3 ;  /* 0x000000ffff007224 */ /* 0x000fe200078e0003 */
[----:B------:R-:W-:Y:S01]  /*0670*/  MOV R10, 0x6a0 ;  /* 0x000006a0000a7802 */ /* 0x000fe20000000f00 */
[----:B------:R-:W-:-:S07]  /*0680*/  IMAD.MOV.U32 R3, RZ, RZ, R16 ;  /* 0x000000ffff037224 */ /* 0x000fce00078e0010 */
[----:B-----5:R-:W-:Y:S05]  /*0690*/  CALL.REL.NOINC `($__internal_3_$__cuda_sm3x_div_rn_noftz_f32_slowpath) ;  /* 0x0000000400187944 */ /* 0x020fea0003c00000 */
[----:B------:R-:W-:-:S07]  /*06a0*/  IMAD.MOV.U32 R11, RZ, RZ, R0 ;  /* 0x000000ffff0b7224 */ /* 0x000fce00078e0000 */
.L_x_182:
[----:B------:R-:W-:Y:S05]  /*06b0*/  BSYNC.RECONVERGENT B1 ;  /* 0x0000000000017941 */ /* 0x000fea0003800200 */
.L_x_181:
[----:B------:R0:W-:Y:S02]  /*06c0*/  STG.E desc[UR6][R4.64], R11 ;  /* 0x0000000b04007986 */ /* 0x0001e4000c101906 */
.L_x_179:
[----:B------:R-:W-:Y:S05]  /*06d0*/  BSYNC.RECONVERGENT B0 ;  /* 0x0000000000007941 */ /* 0x000fea0003800200 */
.L_x_176:
[----:B------:R-:W-:Y:S05]  /*06e0*/  WARPSYNC.ALL ;  /* 0x0000000000007948 */ /* 0x000fea0003800000 */
[----:B------:R-:W-:Y:S06]  /*06f0*/  BAR.SYNC.DEFER_BLOCKING 0x0 ;  /* 0x0000000000007b1d */ /* 0x000fec0000010000 */
[----:B------:R1:W5:Y:S01]  /*0700*/  LDG.E R3, desc[UR6][R4.64] ;  /* 0x0000000604037981 */ /* 0x000362000c1e1900 */
[----:B------:R-:W-:Y:S01]  /*0710*/  ISETP.GE.AND P0, PT, R7, 0x1, PT ;  /* 0x000000010700780c */ /* 0x000fe20003f06270 */
[----:B------:R-:W-:-:S12]  /*0720*/  HFMA2 R16, -RZ, RZ, 1.875, 0 ;  /* 0x3f800000ff107431 */ /* 0x000fd800000001ff */
[----:B-1----:R-:W-:Y:S05]  /*0730*/  @!P0 BRA `(.L_x_183) ;  /* 0x0000000000ac8947 */ /* 0x002fea0003800000 */
[----:B0-----:R-:W0:Y:S01]  /*0740*/  LDC.64 R10, c[0x0][0x380] ;  /* 0x0000e000ff0a7b82 */ /* 0x001e220000000a00 */
[----:B------:R-:W-:Y:S01]  /*0750*/  CS2R R16, SRZ ;  /* 0x0000000000107805 */ /* 0x000fe2000001ff00 */
[----:B------:R-:W-:Y:S02]  /*0760*/  IMAD.MOV.U32 R18, RZ, RZ, 0x1 ;  /* 0x00000001ff127424 */ /* 0x000fe400078e00ff */
[----:B-----5:R-:W-:-:S07]  /*0770*/  IMAD.MOV.U32 R0, RZ, RZ, R3 ;  /* 0x000000ffff007224 */ /* 0x020fce00078e0003 */
.L_x_184:
[C---:B------:R-:W-:Y:S01]  /*0780*/  VIADD R21, R18.reuse, UR4 ;  /* 0x0000000412157c36 */ /* 0x040fe20008000000 */
[----:B------:R-:W-:-:S03]  /*0790*/  IADD3 R19, PT, PT, -R18, UR4, RZ ;  /* 0x0000000412137c10 */ /* 0x000fc6000fffe1ff */
[C-C-:B------:R-:W-:Y:S02]  /*07a0*/  IMAD R13, R8.reuse, R21, R9.reuse ;  /* 0x00000015080d7224 */ /* 0x140fe400078e0209 */
[----:B------:R-:W-:Y:S02]  /*07b0*/  IMAD R15, R8, R19, R9 ;  /* 0x00000013080f7224 */ /* 0x000fe400078e0209 */
        /* <DEDUP_REMOVED lines=12> */
[----:B------:R-:W-:Y:S05]  /*0880*/  @P0 EXIT ;  /* 0x000000000000094d */ /* 0x000fea0003800000 */
        /* <DEDUP_REMOVED lines=19> */
[----:B------:R-:W-:Y:S01]  /*09c0*/  FADD R17, R17, 1 ;  /* 0x3f80000011117421 */ /* 0x000fe20000000000 */
[----:B------:R-:W-:-:S03]  /*09d0*/  IMAD.MOV.U32 R3, RZ, RZ, R0 ;  /* 0x000000ffff037224 */ /* 0x000fc600078e0000 */
[----:B------:R-:W-:-:S07]  /*09e0*/  FADD R16, R16, R17 ;  /* 0x0000001110107221 */ /* 0x000fce0000000000 */
.L_x_183:
[----:B------:R-:W1:Y:S01]  /*09f0*/  MUFU.RCP R7, R16 ;  /* 0x0000001000077308 */ /* 0x000e620000001000 */
[----:B------:R-:W-:Y:S07]  /*0a00*/  BSSY.RECONVERGENT B0, `(.L_x_185) ;  /* 0x000000d000007945 */ /* 0x000fee0003800200 */
[----:B-----5:R-:W2:Y:S01]  /*0a10*/  FCHK P0, R3, R16 ;  /* 0x0000001003007302 */ /* 0x020ea20000000000 */
[----:B-1----:R-:W-:-:S04]  /*0a20*/  FFMA R0, R7, -R16, 1 ;  /* 0x3f80000007007423 */ /* 0x002fc80000000810 */
[----:B------:R-:W-:-:S04]  /*0a30*/  FFMA R0, R7, R0, R7 ;  /* 0x0000000007007223 */ /* 0x000fc80000000007 */
[----:B------:R-:W-:-:S04]  /*0a40*/  FFMA R2, R0, R3, RZ ;  /* 0x0000000300027223 */ /* 0x000fc800000000ff */
[----:B------:R-:W-:-:S04]  /*0a50*/  FFMA R7, R2, -R16, R3 ;  /* 0x8000001002077223 */ /* 0x000fc80000000003 */
[----:B------:R-:W-:Y:S01]  /*0a60*/  FFMA R7, R0, R7, R2 ;  /* 0x0000000700077223 */ /* 0x000fe20000000002 */
[----:B--2---:R-:W-:Y:S06]  /*0a70*/  @!P0 BRA `(.L_x_186) ;  /* 0x0000000000148947 */ /* 0x004fec0003800000 */
[----:B------:R-:W-:Y:S01]  /*0a80*/  IMAD.MOV.U32 R0, RZ, RZ, R3 ;  /* 0x000000ffff007224 */ /* 0x000fe200078e0003 */
[----:B------:R-:W-:Y:S01]  /*0a90*/  MOV R10, 0xac0 ;  /* 0x00000ac0000a7802 */ /* 0x000fe20000000f00 */
[----:B------:R-:W-:-:S07]  /*0aa0*/  IMAD.MOV.U32 R3, RZ, RZ, R16 ;  /* 0x000000ffff037224 */ /* 0x000fce00078e0010 */
[----:B0-----:R-:W-:Y:S05]  /*0ab0*/  CALL.REL.NOINC `($__internal_3_$__cuda_sm3x_div_rn_noftz_f32_slowpath) ;  /* 0x0000000000107944 */ /* 0x001fea0003c00000 */
[----:B------:R-:W-:-:S07]  /*0ac0*/  IMAD.MOV.U32 R7, RZ, RZ, R0 ;  /* 0x000000ffff077224 */ /* 0x000fce00078e0000 */
.L_x_186:
[----:B------:R-:W-:Y:S05]  /*0ad0*/  BSYNC.RECONVERGENT B0 ;  /* 0x0000000000007941 */ /* 0x000fea0003800200 */
.L_x_185:
[----:B------:R-:W-:Y:S01]  /*0ae0*/  STG.E desc[UR6][R4.64], R7 ;  /* 0x0000000704007986 */ /* 0x000fe2000c101906 */
[----:B------:R-:W-:Y:S05]  /*0af0*/  EXIT ;  /* 0x000000000000794d */ /* 0x000fea0003800000 */
        .weak           $__internal_3_$__cuda_sm3x_div_rn_noftz_f32_slowpath
        .type           $__internal_3_$__cuda_sm3x_div_rn_noftz_f32_slowpath,@function
        .size           $__internal_3_$__cuda_sm3x_div_rn_noftz_f32_slowpath,(.L_x_252 - $__internal_3_$__cuda_sm3x_div_rn_noftz_f32_slowpath)
$__internal_3_$__cuda_sm3x_div_rn_noftz_f32_slowpath:
[----:B------:R-:W-:Y:S01]  /*0b00*/  SHF.R.U32.HI R12, RZ, 0x17, R3 ;  /* 0x00000017ff0c7819 */ /* 0x000fe20000011603 */
[----:B------:R-:W-:Y:S01]  /*0b10*/  BSSY.RECONVERGENT B2, `(.L_x_187) ;  /* 0x0000062000027945 */ /* 0x000fe20003800200 */
[----:B------:R-:W-:Y:S02]  /*0b20*/  SHF.R.U32.HI R11, RZ, 0x17, R0 ;  /* 0x00000017ff0b7819 */ /* 0x000fe40000011600 */
[----:B------:R-:W-:Y:S02]  /*0b30*/  LOP3.LUT R12, R12, 0xff, RZ, 0xc0, !PT ;  /* 0x000000ff0c0c7812 */ /* 0x000fe400078ec0ff */
[----:B------:R-:W-:Y:S02]  /*0b40*/  LOP3.LUT R16, R11, 0xff, RZ, 0xc0, !PT ;  /* 0x000000ff0b107812 */ /* 0x000fe400078ec0ff */
[----:B------:R-:W-:-:S03]  /*0b50*/  IADD3 R14, PT, PT, R12, -0x1, RZ ;  /* 0xffffffff0c0e7810 */ /* 0x000fc60007ffe0ff */
[----:B------:R-:W-:Y:S01]  /*0b60*/  VIADD R13, R16, 0xffffffff ;  /* 0xffffffff100d7836 */ /* 0x000fe20000000000 */
        /* <DEDUP_REMOVED lines=22> */
[----:B------:R-:W-:Y:S02]  /*0cd0*/  @P0 IMAD.MOV.U32 R11, RZ, RZ, RZ ;  /* 0x000000ffff0b0224 */ /* 0x000fe400078e00ff */
[----:B------:R-:W-:Y:S01]  /*0ce0*/  @!P0 FFMA R0, R0, 1.84467440737095516160e+19, RZ ;  /* 0x5f80000000008823 */ /* 0x000fe200000000ff */
[----:B------:R-:W-:Y:S02]  /*0cf0*/  @!P0 IMAD.MOV.U32 R11, RZ, RZ, -0x40 ;  /* 0xffffffc0ff0b8424 */ /* 0x000fe400078e00ff */
[----:B------:R-:W-:-:S03]  /*0d00*/  @!P1 FFMA R3, R3, 1.84467440737095516160e+19, RZ ;  /* 0x5f80000003039823 */ /* 0x000fc600000000ff */
[----:B------:R-:W-:-:S07]  /*0d10*/  @!P1 IADD3 R11, PT, PT, R11, 0x40, RZ ;  /* 0x000000400b0b9810 */ /* 0x000fce0007ffe0ff */
.L_x_188:
        /* <DEDUP_REMOVED lines=17> */
[----:B------:R-:W-:-:S04]  /*0e30*/  LOP3.LUT R3, R3, 0xff, RZ, 0xc0, !PT ;  /* 0x000000ff03037812 */ /* 0x000fc800078ec0ff */
[----:B------:R-:W-:-:S05]  /*0e40*/  IADD3 R15, PT, PT, R3, R12, RZ ;  /* 0x0000000c030f7210 */ /* 0x000fca0007ffe0ff */
        /* <DEDUP_REMOVED lines=11> */
[C---:B------:R-:W-:Y:S02]  /*0f00*/  VIADD R14, R15.reuse, 0x20 ;  /* 0x000000200f0e7836 */ /* 0x040fe40000000000 */
[CCC-:B------:R-:W-:Y:S01]  /*0f10*/  FFMA.RM R12, R18.reuse, R16.reuse, R13.reuse ;  /* 0x00000010120c7223 */ /* 0x1c0fe2000000400d */
[----:B------:R-:W-:Y:S02]  /*0f20*/  ISETP.NE.AND P2, PT, R15, RZ, PT ;  /* 0x000000ff0f00720c */ /* 0x000fe40003f45270 */
[----:B------:R-:W-:Y:S01]  /*0f30*/  LOP3.LUT R11, R3, 0x7fffff, RZ, 0xc0, !PT ;  /* 0x007fffff030b7812 */ /* 0x000fe200078ec0ff */
[----:B------:R-:W-:Y:S01]  /*0f40*/  FFMA.RP R3, R18, R16, R13 ;  /* 0x0000001012037223 */ /* 0x000fe2000000800d */
[----:B------:R-:W-:Y:S01]  /*0f50*/  IMAD.MOV R13, RZ, RZ, -R15 ;  /* 0x000000ffff0d7224 */ /* 0x000fe200078e0a0f */
[----:B------:R-:W-:Y:S02]  /*0f60*/  ISETP.NE.AND P1, PT, R15, RZ, PT ;  /* 0x000000ff0f00720c */ /* 0x000fe40003f25270 */
[----:B------:R-:W-:-:S02]  /*0f70*/  LOP3.LUT R11, R11, 0x800000, RZ, 0xfc, !PT ;  /* 0x008000000b0b7812 */ /* 0x000fc400078efcff */
        /* <DEDUP_REMOVED lines=9> */
[----:B------:R-:W-:-:S04]  /*1010*/  LOP3.LUT R3, R3, R12, RZ, 0xc0, !PT ;  /* 0x0000000c03037212 */ /* 0x000fc800078ec0ff */
[----:B------:R-:W-:-:S04]  /*1020*/  IADD3 R3, PT, PT, R14, R3, RZ ;  /* 0x000000030e037210 */ /* 0x000fc80007ffe0ff */
[----:B------:R-:W-:Y:S01]  /*1030*/  LOP3.LUT R0, R3, R0, RZ, 0xfc, !PT ;  /* 0x0000000003007212 */ /* 0x000fe200078efcff */
[----:B------:R-:W-:Y:S06]  /*1040*/  BRA `(.L_x_196) ;  /* 0x0000000000107947 */ /* 0x000fec0003800000 */
.L_x_195:
[----:B------:R-:W-:-:S04]  /*1050*/  LOP3.LUT R0, R0, 0x80000000, RZ, 0xc0, !PT ;  /* 0x8000000000007812 */ /* 0x000fc800078ec0ff */
[----:B------:R-:W-:Y:S01]  /*1060*/  LOP3.LUT R0, R0, 0x7f800000, RZ, 0xfc, !PT ;  /* 0x7f80000000007812 */ /* 0x000fe200078efcff */
[----:B------:R-:W-:Y:S06]  /*1070*/  BRA `(.L_x_196) ;  /* 0x0000000000047947 */ /* 0x000fec0003800000 */
.L_x_194:
[----:B------:R-:W-:-:S07]  /*1080*/  IMAD R0, R12, 0x800000, R0 ;  /* 0x008000000c007824 */ /* 0x000fce00078e0200 */
.L_x_196:
[----:B------:R-:W-:Y:S05]  /*1090*/  BSYNC.RECONVERGENT B3 ;  /* 0x0000000000037941 */ /* 0x000fea0003800200 */
.L_x_193:
[----:B------:R-:W-:Y:S05]  /*10a0*/  BRA `(.L_x_197) ;  /* 0x0000000000207947 */ /* 0x000fea0003800000 */
.L_x_192:
[----:B------:R-:W-:-:S04]  /*10b0*/  LOP3.LUT R0, R3, 0x80000000, R0, 0x48, !PT ;  /* 0x8000000003007812 */ /* 0x000fc800078e4800 */
[----:B------:R-:W-:Y:S01]  /*10c0*/  LOP3.LUT R0, R0, 0x7f800000, RZ, 0xfc, !PT ;  /* 0x7f80000000007812 */ /* 0x000fe200078efcff */
[----:B------:R-:W-:Y:S06]  /*10d0*/  BRA `(.L_x_197) ;  /* 0x0000000000147947 */ /* 0x000fec0003800000 */
.L_x_191:
[----:B------:R-:W-:Y:S01]  /*10e0*/  LOP3.LUT R0, R3, 0x80000000, R0, 0x48, !PT ;  /* 0x8000000003007812 */ /* 0x000fe200078e4800 */
[----:B------:R-:W-:Y:S06]  /*10f0*/  BRA `(.L_x_197) ;  /* 0x00000000000c7947 */ /* 0x000fec0003800000 */
.L_x_190:
[----:B------:R-:W0:Y:S01]  /*1100*/  MUFU.RSQ R0, -QNAN ;  /* 0xffc0000000007908 */ /* 0x000e220000001400 */
[----:B------:R-:W-:Y:S05]  /*1110*/  BRA `(.L_x_197) ;  /* 0x0000000000047947 */ /* 0x000fea0003800000 */
.L_x_189:
[----:B------:R-:W-:-:S07]  /*1120*/  FADD.FTZ R0, R0, R3 ;  /* 0x0000000300007221 */ /* 0x000fce0000010000 */
.L_x_197:
[----:B------:R-:W-:Y:S05]  /*1130*/  BSYNC.RECONVERGENT B2 ;  /* 0x0000000000027941 */ /* 0x000fea0003800200 */
.L_x_187:
[----:B------:R-:W-:-:S04]  /*1140*/  IMAD.MOV.U32 R11, RZ, RZ, 0x0 ;  /* 0x00000000ff0b7424 */ /* 0x000fc800078e00ff */
[----:B0-----:R-:W-:Y:S05]  /*1150*/  RET.REL.NODEC R10 `(_Z16depth_avg_filterPfPiS0_S0_S_) ;  /* 0xffffffec0aa87950 */ /* 0x001fea0003c3ffff */
.L_x_198:
        /* <DEDUP_REMOVED lines=10> */
.L_x_252:


//--------------------- .text._Z12depth_filterPfS_PiS0_S_S_S0_ --------------------------
	.section	.text._Z12depth_filterPfS_PiS0_S_S_S0_,"ax",@progbits
	.align	128
        .global         _Z12depth_filterPfS_PiS0_S_S_S0_
        .type           _Z12depth_filterPfS_PiS0_S_S_S0_,@function
        .size           _Z12depth_filterPfS_PiS0_S_S_S0_,(.L_x_253 - _Z12depth_filterPfS_PiS0_S_S_S0_)
        .other          _Z12depth_filterPfS_PiS0_S_S_S0_,@"STO_CUDA_ENTRY STV_DEFAULT"
_Z12depth_filterPfS_PiS0_S_S_S0_:
.text._Z12depth_filterPfS_PiS0_S_S_S0_:
[----:B------:R-:W-:Y:S01]  /*0000*/  LDC R1, c[0x0][0x37c] ;  /* 0x0000df00ff017b82 */ /* 0x000fe20000000800 */
[----:B------:R-:W0:Y:S07]  /*0010*/  S2R R21, SR_TID.X ;  /* 0x0000000000157919 */ /* 0x000e2e0000002100 */
[----:B------:R-:W1:Y:S01]  /*0020*/  LDC.64 R2, c[0x0][0x398] ;  /* 0x0000e600ff027b82 */ /* 0x000e620000000a00 */
[----:B------:R-:W1:Y:S07]  /*0030*/  LDCU.64 UR12, c[0x0][0x358] ;  /* 0x00006b00ff0c77ac */ /* 0x000e6e0008000a00 */
[----:B------:R-:W0:Y:S08]  /*0040*/  S2UR UR8, SR_CTAID.X ;  /* 0x00000000000879c3 */ /* 0x000e300000002500 */
[----:B------:R-:W0:Y:S08]  /*0050*/  LDC R0, c[0x0][0x360] ;  /* 0x0000d800ff007b82 */ /* 0x000e300000000800 */
[----:B------:R-:W2:Y:S01]  /*0060*/  LDC.64 R22, c[0x0][0x388] ;  /* 0x0000e200ff167b82 */ /* 0x000ea20000000a00 */
[----:B-1----:R-:W3:Y:S07]  /*0070*/  LDG.E R2, desc[UR12][R2.64] ;  /* 0x0000000c02027981 */ /* 0x002eee000c1e1900 */
[----:B------:R-:W1:Y:S01]  /*0080*/  LDC.64 R4, c[0x0][0x3b0] ;  /* 0x0000ec00ff047b82 */ /* 0x000e620000000a00 */
[----:B0-----:R-:W-:-:S04]  /*0090*/  IMAD R21, R0, UR8, R21 ;  /* 0x0000000800157c24 */ /* 0x001fc8000f8e0215 */
[----:B--2---:R-:W-:-:S06]  /*00a0*/  IMAD.WIDE R22, R21, 0x4, R22 ;  /* 0x0000000415167825 */ /* 0x004fcc00078e0216 */
[----:B------:R-:W2:Y:S04]  /*00b0*/  LDG.E R22, desc[UR12][R22.64] ;  /* 0x0000000c16167981 */ /* 0x000ea8000c1e1900 */
[----:B-1----:R-:W4:Y:S01]  /*00c0*/  LDG.E R4, desc[UR12][R4.64] ;  /* 0x0000000c04047981 */ /* 0x002f22000c1e1900 */
[----:B---3--:R-:W-:-:S13]  /*00d0*/  R2UR UR9, R2 ;  /* 0x00000000020972ca */ /* 0x008fda00000e0000 */
[----:B------:R-:W-:-:S04]  /*00e0*/  UIMAD.WIDE UR4, UR9, 0x51eb851f, URZ ;  /* 0x51eb851f090478a5 */ /* 0x000fc8000f8e02ff */
[----:B------:R-:W-:-:S04]  /*00f0*/  USHF.R.U32.HI UR4, URZ, 0x1f, UR5 ;  /* 0x0000001fff047899 */ /* 0x000fc80008011605 */
[----:B------:R-:W-:Y:S01]  /*0100*/  ULEA.HI.SX32 UR7, UR5, UR4, 0x19 ;  /* 0x0000000405077291 */ /* 0x000fe2000f8fcaff */
[----:B--2---:R-:W-:Y:S02]  /*0110*/  FSETP.NEU.AND P0, PT, R22, RZ, PT ;  /* 0x000000ff1600720b */ /* 0x004fe40003f0d000 */
[----:B----4-:R-:W-:-:S13]  /*0120*/  R2UR UR6, R4 ;  /* 0x00000000040672ca */ /* 0x010fda00000e0000 */
[----:B------:R-:W-:Y:S01]  /*0130*/  UIMAD UR6, UR7, UR7, UR6 ;  /* 0x00000007070672a4 */ /* 0x000fe2000f8e0206 */
[----:B------:R-:W-:Y:S11]  /*0140*/  @!P0 EXIT ;  /* 0x000000000000894d */ /* 0x000ff60003800000 */
[----:B------:R-:W0:Y:S08]  /*0150*/  LDC.64 R2, c[0x0][0x3a8] ;  /* 0x0000ea00ff027b82 */ /* 0x000e300000000a00 */
[----:B------:R-:W1:Y:S01]  /*0160*/  LDC.64 R6, c[0x0][0x3a0] ;  /* 0x0000e800ff067b82 */ /* 0x000e620000000a00 */
[----:B0-----:R-:W2:Y:S04]  /*0170*/  LDG.E R9, desc[UR12][R2.64] ;  /* 0x0000000c02097981 */ /* 0x001ea8000c1e1900 */
[----:B-1----:R-:W3:Y:S03]  /*0180*/  LDG.E R0, desc[UR12][R6.64+0x10] ;  /* 0x0000100c06007981 */ /* 0x002ee6000c1e1900 */
[----:B------:R-:W0:Y:S01]  /*0190*/  LDC.64 R10, c[0x0][0x390] ;  /* 0x0000e400ff0a7b82 */ /* 0x000e220000000a00 */
[----:B------:R-:W4:Y:S01]  /*01a0*/  LDG.E R8, desc[UR12][R6.64] ;  /* 0x0000000c06087981 */ /* 0x000f22000c1e1900 */
[----:B------:R-:W-:Y:S01]  /*01b0*/  UMOV UR10, 0x33333333 ;  /* 0x33333333000a7882 */ /* 0x000fe20000000000 */
[----:B------:R-:W-:Y:S01]  /*01c0*/  UMOV UR11, 0x3ff33333 ;  /* 0x3ff33333000b7882 */ /* 0x000fe20000000000 */
[----:B------:R-:W1:Y:S01]  /*01d0*/  MUFU.RCP R13, R22 ;  /* 0x00000016000d7308 */ /* 0x000e620000001000 */
[----:B------:R-:W5:Y:S04]  /*01e0*/  LDG.E R20, desc[UR12][R6.64+0x8] ;  /* 0x0000080c06147981 */ /* 0x000f68000c1e1900 */
[----:B------:R4:W5:Y:S04]  /*01f0*/  LDG.E R18, desc[UR12][R6.64+0x14] ;  /* 0x0000140c06127981 */ /* 0x000968000c1e1900 */
[----:B0-----:R0:W5:Y:S01]  /*0200*/  LDG.E R19, desc[UR12][R10.64] ;  /* 0x0000000c0a137981 */ /* 0x001162000c1e1900 */
[----:B------:R-:W-:Y:S01]  /*0210*/  USHF.R.U32.HI UR7, URZ, 0x2, UR8 ;  /* 0x00000002ff077899 */ /* 0x000fe20008011608 */
[----:B------:R-:W-:Y:S01]  /*0220*/  BSSY.RECONVERGENT B0, `(.L_x_199) ;  /* 0x0000012000007945 */ /* 0x000fe20003800200 */
[----:B------:R-:W-:Y:S01]  /*0230*/  ULEA.HI.SX32 UR4, UR5, UR4, 0x1c ;  /* 0x0000000405047291 */ /* 0x000fe2000f8fe2ff */
[----:B--2---:R-:W2:Y:S02]  /*0240*/  F2F.F64.F32 R4, R9 ;  /* 0x0000000900047310 */ /* 0x004ea40000201800 */
[----:B--2---:R-:W-:Y:S01]  /*0250*/  DMUL R4, R4, UR10 ;  /* 0x0000000a04047c28 */ /* 0x004fe20008000000 */
[----:B---3--:R-:W-:Y:S01]  /*0260*/  R2UR UR11, R0 ;  /* 0x00000000000b72ca */ /* 0x008fe200000e0000 */
[----:B-1----:R-:W-:Y:S01]  /*0270*/  FFMA R0, -R22, R13, 1 ;  /* 0x3f80000016007423 */ /* 0x002fe2000000010d */
[----:B----4-:R-:W-:-:S03]  /*0280*/  R2UR UR10, R8 ;  /* 0x00000000080a72ca */ /* 0x010fc600000e0000 */
[----:B------:R-:W-:-:S04]  /*0290*/  FFMA R0, R13, R0, R13 ;  /* 0x000000000d007223 */ /* 0x000fc8000000000d */
[----:B------:R-:W1:Y:S04]  /*02a0*/  F2F.F32.F64 R4, R4 ;  /* 0x0000000400047310 */ /* 0x000e680000301000 */
[----:B-1----:R-:W-:-:S04]  /*02b0*/  FMUL R3, R4, UR11 ;  /* 0x0000000b04037c20 */ /* 0x002fc80008400000 */
[----:B------:R-:W1:Y:S01]  /*02c0*/  FCHK P0, R3, R22 ;  /* 0x0000001603007302 */ /* 0x000e620000000000 */
[----:B------:R-:W-:-:S04]  /*02d0*/  FFMA R7, R3, R0, RZ ;  /* 0x0000000003077223 */ /* 0x000fc800000000ff */
[----:B------:R-:W-:-:S04]  /*02e0*/  FFMA R2, -R22, R7, R3 ;  /* 0x0000000716027223 */ /* 0x000fc80000000103 */
[----:B------:R-:W-:Y:S01]  /*02f0*/  FFMA R0, R0, R2, R7 ;  /* 0x0000000200007223 */ /* 0x000fe20000000007 */
[----:B01----:R-:W-:Y:S06]  /*0300*/  @!P0 BRA `(.L_x_200) ;  /* 0x00000000000c8947 */ /* 0x003fec0003800000 */
[----:B------:R-:W-:Y:S01]  /*0310*/  IMAD.MOV.U32 R0, RZ, RZ, R22 ;  /* 0x000000ffff007224 */ /* 0x000fe200078e0016 */
[----:B------:R-:W-:-:S07]  /*0320*/  MOV R24, 0x340 ;  /* 0x0000034000187802 */ /* 0x000fce0000000f00 */
[----:B-----5:R-:W-:Y:S05]  /*0330*/  CALL.REL.NOINC `($__internal_4_$__cuda_sm3x_div_rn_noftz_f32_slowpath) ;  /* 0x0000000800987944 */ /* 0x020fea0003c00000 */
.L_x_200:
[----:B------:R-:W-:Y:S05]  /*0340*/  BSYNC.RECONVERGENT B0 ;  /* 0x0000000000007941 */ /* 0x000fea0003800200 */
.L_x_199:
[----:B------:R-:W0:Y:S01]  /*0350*/  F2I.TRUNC.NTZ R0, R0 ;  /* 0x0000000000007305 */ /* 0x000e22000020f100 */
[----:B------:R-:W-:Y:S01]  /*0360*/  MOV R3, UR7 ;  /* 0x0000000700037c02 */ /* 0x000fe20008000f00 */
[----:B------:R-:W-:Y:S01]  /*0370*/  BSSY.RECONVERGENT B0, `(.L_x_201) ;  /* 0x000009c000007945 */ /* 0x000fe20003800200 */
[----:B------:R-:W-:Y:S01]  /*0380*/  IMAD.MOV.U32 R17, RZ, RZ, RZ ;  /* 0x000000ffff117224 */ /* 0x000fe200078e00ff */
[----:B0-----:R-:W-:-:S05]  /*0390*/  VIMNMX R2, PT, PT, R0, UR4, PT ;  /* 0x0000000400027c48 */ /* 0x001fca000bfe0100 */
[--C-:B------:R-:W-:Y:S01]  /*03a0*/  IMAD.MOV R16, RZ, RZ, -R2.reuse ;  /* 0x000000ffff107224 */ /* 0x100fe200078e0a02 */
[----:B------:R-:W-:-:S04]  /*03b0*/  IADD3 R2, PT, PT, R3, 0x1, R2 ;  /* 0x0000000103027810 */ /* 0x000fc80007ffe002 */
[----:B-----5:R-:W-:Y:S02]  /*03c0*/  VIMNMX R19, PT, PT, R19, R2, PT ;  /* 0x0000000213137248 */ /* 0x020fe40003fe0100 */
[----:B------:R-:W-:-:S04]  /*03d0*/  VIADDMNMX R16, R16, UR7, RZ, !PT ;  /* 0x0000000710107c46 */ /* 0x000fc8000f8001ff */
[----:B------:R-:W-:-:S13]  /*03e0*/  ISETP.GE.U32.AND P0, PT, R16, R19, PT ;  /* 0x000000131000720c */ /* 0x000fda0003f06070 */
[----:B------:R-:W-:Y:S05]  /*03f0*/  @P0 BRA `(.L_x_202) ;  /* 0x00000008004c0947 */ /* 0x000fea0003800000 */
[----:B------:R-:W-:Y:S01]  /*0400*/  IABS R6, UR9 ;  /* 0x0000000900067c13 */ /* 0x000fe20008000000 */
[----:B------:R-:W-:Y:S01]  /*0410*/  BSSY.RECONVERGENT B1, `(.L_x_203) ;  /* 0x0000025000017945 */ /* 0x000fe20003800200 */
[----:B------:R-:W-:Y:S02]  /*0420*/  IABS R7, UR9 ;  /* 0x0000000900077c13 */ /* 0x000fe40008000000 */
[----:B------:R-:W0:Y:S01]  /*0430*/  I2F.RP R0, R6 ;  /* 0x0000000600007306 */ /* 0x000e220000209400 */
[----:B------:R-:W-:Y:S02]  /*0440*/  ISETP.NE.AND P1, PT, RZ, UR9, PT ;  /* 0x00000009ff007c0c */ /* 0x000fe4000bf25270 */
[----:B------:R-:W-:-:S05]  /*0450*/  IMAD.MOV R7, RZ, RZ, -R7 ;  /* 0x000000ffff077224 */ /* 0x000fca00078e0a07 */
[----:B0-----:R-:W0:Y:S02]  /*0460*/  MUFU.RCP R0, R0 ;  /* 0x0000000000007308 */ /* 0x001e240000001000 */
[----:B0-----:R-:W-:Y:S01]  /*0470*/  VIADD R2, R0, 0xffffffe ;  /* 0x0ffffffe00027836 */ /* 0x001fe20000000000 */
[----:B------:R-:W-:-:S05]  /*0480*/  IABS R0, R21 ;  /* 0x0000001500007213 */ /* 0x000fca0000000000 */
[----:B------:R0:W1:Y:S02]  /*0490*/  F2I.FTZ.U32.TRUNC.NTZ R3, R2 ;  /* 0x0000000200037305 */ /* 0x000064000021f000 */
[----:B0-----:R-:W-:Y:S01]  /*04a0*/  IMAD.MOV.U32 R2, RZ, RZ, RZ ;  /* 0x000000ffff027224 */ /* 0x001fe200078e00ff */
[----:B-1----:R-:W-:-:S05]  /*04b0*/  IADD3 R5, PT, PT, RZ, -R3, RZ ;  /* 0x80000003ff057210 */ /* 0x002fca0007ffe0ff */
[----:B------:R-:W-:-:S04]  /*04c0*/  IMAD R5, R5, R6, RZ ;  /* 0x0000000605057224 */ /* 0x000fc800078e02ff */
[----:B------:R-:W-:Y:S01]  /*04d0*/  IMAD.HI.U32 R3, R3, R5, R2 ;  /* 0x0000000503037227 */ /* 0x000fe200078e0002 */
[----:B------:R-:W-:-:S05]  /*04e0*/  MOV R5, R7 ;  /* 0x0000000700057202 */ /* 0x000fca0000000f00 */
[----:B------:R-:W-:-:S04]  /*04f0*/  IMAD.HI.U32 R3, R3, R0, RZ ;  /* 0x0000000003037227 */ /* 0x000fc800078e00ff */
[----:B------:R-:W-:Y:S02]  /*0500*/  IMAD R3, R3, R5, R0 ;  /* 0x0000000503037224 */ /* 0x000fe400078e0200 */
[----:B------:R-:W0:Y:S03]  /*0510*/  MUFU.RCP R5, R22 ;  /* 0x0000001600057308 */ /* 0x000e260000001000 */
[----:B------:R-:W-:-:S13]  /*0520*/  ISETP.GT.U32.AND P0, PT, R6, R3, PT ;  /* 0x000000030600720c */ /* 0x000fda0003f04070 */
[----:B------:R-:W-:Y:S02]  /*0530*/  @!P0 IMAD.IADD R3, R3, 0x1, -R6 ;  /* 0x0000000103038824 */ /* 0x000fe400078e0a06 */
[----:B0-----:R-:W-:Y:S01]  /*0540*/  FFMA R0, -R22, R5, 1 ;  /* 0x3f80000016007423 */ /* 0x001fe20000000105 */
[----:B------:R-:W-:Y:S02]  /*0550*/  ISETP.GE.AND P0, PT, R21, RZ, PT ;  /* 0x000000ff1500720c */ /* 0x000fe40003f06270 */
[----:B------:R-:W-:Y:S01]  /*0560*/  ISETP.GT.U32.AND P2, PT, R6, R3, PT ;  /* 0x000000030600720c */ /* 0x000fe20003f44070 */
[----:B------:R-:W-:Y:S01]  /*0570*/  FFMA R0, R5, R0, R5 ;  /* 0x0000000005007223 */ /* 0x000fe20000000005 */
[----:B------:R-:W-:-:S04]  /*0580*/  FMUL R5, R4, UR10 ;  /* 0x0000000a04057c20 */ /* 0x000fc80008400000 */
[----:B------:R-:W-:-:S04]  /*0590*/  FFMA R7, R0, R5, RZ ;  /* 0x0000000500077223 */ /* 0x000fc800000000ff */
[----:B------:R-:W-:-:S03]  /*05a0*/  FFMA R2, -R22, R7, R5 ;  /* 0x0000000716027223 */ /* 0x000fc60000000105 */
[----:B------:R-:W-:Y:S01]  /*05b0*/  @!P2 IMAD.IADD R3, R3, 0x1, -R6 ;  /* 0x000000010303a824 */ /* 0x000fe200078e0a06 */
[----:B------:R-:W0:Y:S01]  /*05c0*/  FCHK P2, R5, R22 ;  /* 0x0000001605007302 */ /* 0x000e220000040000 */
[----:B------:R-:W-:-:S03]  /*05d0*/  FFMA R0, R0, R2, R7 ;  /* 0x0000000200007223 */ /* 0x000fc60000000007 */
[----:B------:R-:W-:-:S05]  /*05e0*/  MOV R4, R3 ;  /* 0x0000000300047202 */ /* 0x000fca0000000f00 */
[----:B------:R-:W-:Y:S01]  /*05f0*/  @!P0 IMAD.MOV R4, RZ, RZ, -R4 ;  /* 0x000000ffff048224 */ /* 0x000fe200078e0a04 */
[----:B------:R-:W-:Y:S01]  /*0600*/  @!P1 LOP3.LUT R4, RZ, UR9, RZ, 0x33, !PT ;  /* 0x00000009ff049c12 */ /* 0x000fe2000f8e33ff */
[----:B0-----:R-:W-:Y:S06]  /*0610*/  @!P2 BRA `(.L_x_204) ;  /* 0x000000000010a947 */ /* 0x001fec0003800000 */
[----:B------:R-:W-:Y:S01]  /*0620*/  IMAD.MOV.U32 R3, RZ, RZ, R5 ;  /* 0x000000ffff037224 */ /* 0x000fe200078e0005 */
[----:B------:R-:W-:Y:S02]  /*0630*/  MOV R0, R22 ;  /* 0x0000001600007202 */ /* 0x000fe40000000f00 */
[----:B------:R-:W-:-:S07]  /*0640*/  MOV R24, 0x660 ;  /* 0x0000066000187802 */ /* 0x000fce0000000f00 */
[----:B------:R-:W-:Y:S05]  /*0650*/  CALL.REL.NOINC `($__internal_4_$__cuda_sm3x_div_rn_noftz_f32_slowpath) ;  /* 0x0000000400d07944 */ /* 0x000fea0003c00000 */
.L_x_204:
[----:B------:R-:W-:Y:S05]  /*0660*/  BSYNC.RECONVERGENT B1 ;  /* 0x0000000000017941 */ /* 0x000fea0003800200 */
.L_x_203:
[----:B------:R-:W0:Y:S01]  /*0670*/  MUFU.RCP R2, UR11 ;  /* 0x0000000b00027d08 */ /* 0x000e220008001000 */
[----:B------:R-:W-:Y:S01]  /*0680*/  I2FP.F32.U32 R3, UR7 ;  /* 0x0000000700037c45 */ /* 0x000fe20008201000 */
[----:B------:R-:W-:Y:S01]  /*0690*/  IMAD.U32 R5, RZ, RZ, UR11 ;  /* 0x0000000bff057e24 */ /* 0x000fe2000f8e00ff */
[----:B------:R-:W-:Y:S03]  /*06a0*/  BSSY.RECONVERGENT B1, `(.L_x_205) ;  /* 0x0000013000017945 */ /* 0x000fe60003800200 */
[----:B------:R-:W-:Y:S02]  /*06b0*/  FADD R3, -R18, R3 ;  /* 0x0000000312037221 */ /* 0x000fe40000000100 */
[----:B------:R-:W1:Y:S02]  /*06c0*/  F2I.TRUNC.NTZ R0, R0 ;  /* 0x0000000000007305 */ /* 0x000e64000020f100 */
[----:B------:R-:W-:-:S06]  /*06d0*/  FMUL R3, R22, R3 ;  /* 0x0000000316037220 */ /* 0x000fcc0000400000 */
[----:B------:R-:W2:Y:S01]  /*06e0*/  FCHK P0, R3, UR11 ;  /* 0x0000000b03007d02 */ /* 0x000ea20008000000 */
[----:B0-----:R-:W-:-:S04]  /*06f0*/  FFMA R5, R2, -R5, 1 ;  /* 0x3f80000002057423 */ /* 0x001fc80000000805 */
[----:B------:R-:W-:Y:S01]  /*0700*/  FFMA R2, R2, R5, R2 ;  /* 0x0000000502027223 */ /* 0x000fe20000000002 */
[----:B-1----:R-:W-:-:S03]  /*0710*/  VIMNMX R13, PT, PT, R0, UR4, PT ;  /* 0x00000004000d7c48 */ /* 0x002fc6000bfe0100 */
[----:B------:R-:W-:Y:S01]  /*0720*/  FFMA R12, R3, R2, RZ ;  /* 0x00000002030c7223 */ /* 0x000fe200000000ff */
[----:B------:R-:W-:-:S03]  /*0730*/  IADD3 R10, PT, PT, R4, 0x1, R13 ;  /* 0x00000001040a7810 */ /* 0x000fc60007ffe00d */
[----:B------:R-:W-:Y:S01]  /*0740*/  FFMA R5, R12, -UR11, R3 ;  /* 0x8000000b0c057c23 */ /* 0x000fe20008000003 */
[----:B------:R-:W-:Y:S02]  /*0750*/  VIADDMNMX R13, R4, -R13, RZ, !PT ;  /* 0x8000000d040d7246 */ /* 0x000fe400078001ff */
[----:B------:R-:W-:Y:S01]  /*0760*/  VIMNMX R10, PT, PT, R10, UR9, PT ;  /* 0x000000090a0a7c48 */ /* 0x000fe2000bfe0100 */
[----:B------:R-:W-:Y:S01]  /*0770*/  FFMA R12, R2, R5, R12 ;  /* 0x00000005020c7223 */ /* 0x000fe2000000000c */
[----:B--2---:R-:W-:Y:S06]  /*0780*/  @!P0 BRA `(.L_x_206) ;  /* 0x0000000000108947 */ /* 0x004fec0003800000 */
[----:B------:R-:W-:Y:S01]  /*0790*/  IMAD.U32 R0, RZ, RZ, UR11 ;  /* 0x0000000bff007e24 */ /* 0x000fe2000f8e00ff */
[----:B------:R-:W-:-:S07]  /*07a0*/  MOV R24, 0x7c0 ;  /* 0x000007c000187802 */ /* 0x000fce0000000f00 */
[----:B------:R-:W-:Y:S05]  /*07b0*/  CALL.REL.NOINC `($__internal_4_$__cuda_sm3x_div_rn_noftz_f32_slowpath) ;  /* 0x0000000400787944 */ /* 0x000fea0003c00000 */
[----:B------:R-:W-:-:S07]  /*07c0*/  MOV R12, R0 ;  /* 0x00000000000c7202 */ /* 0x000fce0000000f00 */
.L_x_206:
[----:B------:R-:W-:Y:S05]  /*07d0*/  BSYNC.RECONVERGENT B1 ;  /* 0x0000000000017941 */ /* 0x000fea0003800200 */
.L_x_205:
[----:B------:R-:W0:Y:S01]  /*07e0*/  MUFU.RCP R0, UR10 ;  /* 0x0000000a00007d08 */ /* 0x000e220008001000 */
[----:B------:R-:W-:Y:S01]  /*07f0*/  I2FP.F32.S32 R3, R4 ;  /* 0x0000000400037245 */ /* 0x000fe20000201400 */
[----:B------:R-:W-:Y:S01]  /*0800*/  IMAD.U32 R5, RZ, RZ, UR10 ;  /* 0x0000000aff057e24 */ /* 0x000fe2000f8e00ff */
[----:B------:R-:W-:Y:S03]  /*0810*/  BSSY.RECONVERGENT B1, `(.L_x_207) ;  /* 0x000000e000017945 */ /* 0x000fe60003800200 */
[----:B------:R-:W-:-:S04]  /*0820*/  FADD R3, -R20, R3 ;  /* 0x0000000314037221 */ /* 0x000fc80000000100 */
[----:B------:R-:W-:-:S04]  /*0830*/  FMUL R3, R22, R3 ;  /* 0x0000000316037220 */ /* 0x000fc80000400000 */
[----:B------:R-:W1:Y:S01]  /*0840*/  FCHK P0, R3, UR10 ;  /* 0x0000000a03007d02 */ /* 0x000e620008000000 */
[----:B0-----:R-:W-:-:S04]  /*0850*/  FFMA R5, R0, -R5, 1 ;  /* 0x3f80000000057423 */ /* 0x001fc80000000805 */
[----:B------:R-:W-:-:S04]  /*0860*/  FFMA R0, R0, R5, R0 ;  /* 0x0000000500007223 */ /* 0x000fc80000000000 */
[----:B------:R-:W-:-:S04]  /*0870*/  FFMA R11, R3, R0, RZ ;  /* 0x00000000030b7223 */ /* 0x000fc800000000ff */
[----:B------:R-:W-:-:S04]  /*0880*/  FFMA R2, R11, -UR10, R3 ;  /* 0x8000000a0b027c23 */ /* 0x000fc80008000003 */
[----:B------:R-:W-:Y:S01]  /*0890*/  FFMA R11, R0, R2, R11 ;  /* 0x00000002000b7223 */ /* 0x000fe2000000000b */
[----:B-1----:R-:W-:Y:S06]  /*08a0*/  @!P0 BRA `(.L_x_208) ;  /* 0x0000000000108947 */ /* 0x002fec0003800000 */
[----:B------:R-:W-:Y:S01]  /*08b0*/  IMAD.U32 R0, RZ, RZ, UR10 ;  /* 0x0000000aff007e24 */ /* 0x000fe2000f8e00ff */
[----:B------:R-:W-:-:S07]  /*08c0*/  MOV R24, 0x8e0 ;  /* 0x000008e000187802 */ /* 0x000fce0000000f00 */
[----:B------:R-:W-:Y:S05]  /*08d0*/  CALL.REL.NOINC `($__internal_4_$__cuda_sm3x_div_rn_noftz_f32_slowpath) ;  /* 0x0000000400307944 */ /* 0x000fea0003c00000 */
[----:B------:R-:W-:-:S07]  /*08e0*/  MOV R11, R0 ;  /* 0x00000000000b7202 */ /* 0x000fce0000000f00 */
.L_x_208:
[----:B------:R-:W-:Y:S05]  /*08f0*/  BSYNC.RECONVERGENT B1 ;  /* 0x0000000000017941 */ /* 0x000fea0003800200 */
.L_x_207:
[----:B------:R-:W-:Y:S01]  /*0900*/  FMUL R9, R9, R9 ;  /* 0x0000000909097220 */ /* 0x000fe20000400000 */
[----:B------:R-:W-:-:S07]  /*0910*/  IMAD.MOV.U32 R17, RZ, RZ, RZ ;  /* 0x000000ffff117224 */ /* 0x000fce00078e00ff */
.L_x_216:
[----:B------:R-:W-:Y:S01]  /*0920*/  ISETP.GE.U32.AND P0, PT, R13, R10, PT ;  /* 0x0000000a0d00720c */ /* 0x000fe20003f06070 */
[----:B------:R-:W-:-:S12]  /*0930*/  BSSY.RECONVERGENT B1, `(.L_x_209) ;  /* 0x000003c000017945 */ /* 0x000fd80003800200 */
[----:B------:R-:W-:Y:S05]  /*0940*/  @P0 BRA `(.L_x_210) ;  /* 0x0000000000e80947 */ /* 0x000fea0003800000 */
[----:B------:R-:W0:Y:S01]  /*0950*/  LDC.64 R14, c[0x0][0x388] ;  /* 0x0000e200ff0e7b82 */ /* 0x000e220000000a00 */
[----:B------:R-:W-:Y:S01]  /*0960*/  I2FP.F32.U32 R3, R16 ;  /* 0x0000001000037245 */ /* 0x000fe20000201000 */
[----:B------:R-:W-:Y:S02]  /*0970*/  IMAD R8, R16, UR9, RZ ;  /* 0x0000000910087c24 */ /* 0x000fe4000f8e02ff */
[----:B------:R-:W-:Y:S02]  /*0980*/  IMAD.MOV.U32 R7, RZ, RZ, R13 ;  /* 0x000000ffff077224 */ /* 0x000fe400078e000d */
[----:B------:R-:W-:-:S07]  /*0990*/  FADD R6, -R18, R3 ;  /* 0x0000000312067221 */ /* 0x000fce0000000100 */
.L_x_215:
[----:B------:R-:W-:-:S05]  /*09a0*/  IADD3 R3, PT, PT, R8, R7, RZ ;  /* 0x0000000708037210 */ /* 0x000fca0007ffe0ff */
[----:B0-----:R-:W-:-:S05]  /*09b0*/  IMAD.WIDE R2, R3, 0x4, R14 ;  /* 0x0000000403027825 */ /* 0x001fca00078e020e */
[----:B------:R-:W2:Y:S01]  /*09c0*/  LDG.E R5, desc[UR12][R2.64] ;  /* 0x0000000c02057981 */ /* 0x000ea2000c1e1900 */
[----:B------:R-:W0:Y:S01]  /*09d0*/  MUFU.RCP R4, UR10 ;  /* 0x0000000a00047d08 */ /* 0x000e220008001000 */
[----:B------:R-:W-:Y:S01]  /*09e0*/  I2FP.F32.U32 R23, R7 ;  /* 0x0000000700177245 */ /* 0x000fe20000201000 */
[----:B------:R-:W-:Y:S01]  /*09f0*/  IMAD.U32 R25, RZ, RZ, UR10 ;  /* 0x0000000aff197e24 */ /* 0x000fe2000f8e00ff */
[----:B------:R-:W-:Y:S03]  /*0a00*/  BSSY.RECONVERGENT B2, `(.L_x_211) ;  /* 0x000000f000027945 */ /* 0x000fe60003800200 */
[----:B------:R-:W-:Y:S01]  /*0a10*/  FADD R0, -R20, R23 ;  /* 0x0000001714007221 */ /* 0x000fe20000000100 */
[----:B0-----:R-:W-:-:S04]  /*0a20*/  FFMA R23, R4, -R25, 1 ;  /* 0x3f80000004177423 */ /* 0x001fc80000000819 */
[----:B------:R-:W-:Y:S01]  /*0a30*/  FFMA R4, R4, R23, R4 ;  /* 0x0000001704047223 */ /* 0x000fe20000000004 */
[----:B--2---:R-:W-:-:S04]  /*0a40*/  FMUL R24, R5, R0 ;  /* 0x0000000005187220 */ /* 0x004fc80000400000 */
[----:B------:R-:W0:Y:S01]  /*0a50*/  FCHK P0, R24, UR10 ;  /* 0x0000000a18007d02 */ /* 0x000e220008000000 */
[----:B------:R-:W-:-:S04]  /*0a60*/  FFMA R23, R4, R24, RZ ;  /* 0x0000001804177223 */ /* 0x000fc800000000ff */
[----:B------:R-:W-:-:S04]  /*0a70*/  FFMA R0, R23, -UR10, R24 ;  /* 0x8000000a17007c23 */ /* 0x000fc80008000018 */
[----:B------:R-:W-:Y:S01]  /*0a80*/  FFMA R4, R4, R0, R23 ;  /* 0x0000000004047223 */ /* 0x000fe20000000017 */
[----:B0-----:R-:W-:Y:S06]  /*0a90*/  @!P0 BRA `(.L_x_212) ;  /* 0x0000000000148947 */ /* 0x001fec0003800000 */
[----:B------:R-:W-:Y:S01]  /*0aa0*/  IMAD.MOV.U32 R3, RZ, RZ, R24 ;  /* 0x000000ffff037224 */ /* 0x000fe200078e0018 */
[----:B------:R-:W-:Y:S02]  /*0ab0*/  MOV R0, UR10 ;  /* 0x0000000a00007c02 */ /* 0x000fe40008000f00 */
[----:B------:R-:W-:-:S07]  /*0ac0*/  MOV R24, 0xae0 ;  /* 0x00000ae000187802 */ /* 0x000fce0000000f00 */
[----:B------:R-:W-:Y:S05]  /*0ad0*/  CALL.REL.NOINC `($__internal_4_$__cuda_sm3x_div_rn_noftz_f32_slowpath) ;  /* 0x0000000000b07944 */ /* 0x000fea0003c00000 */
[----:B------:R-:W-:-:S07]  /*0ae0*/  IMAD.MOV.U32 R4, RZ, RZ, R0 ;  /* 0x000000ffff047224 */ /* 0x000fce00078e0000 */
.L_x_212:
[----:B------:R-:W-:Y:S05]  /*0af0*/  BSYNC.RECONVERGENT B2 ;  /* 0x0000000000027941 */ /* 0x000fea0003800200 */
.L_x_211:
[----:B------:R-:W0:Y:S01]  /*0b00*/  MUFU.RCP R0, UR11 ;  /* 0x0000000b00007d08 */ /* 0x000e220008001000 */
[----:B------:R-:W-:Y:S01]  /*0b10*/  FMUL R24, R6, R5 ;  /* 0x0000000506187220 */ /* 0x000fe20000400000 */
[----:B------:R-:W-:Y:S01]  /*0b20*/  IMAD.U32 R3, RZ, RZ, UR11 ;  /* 0x0000000bff037e24 */ /* 0x000fe2000f8e00ff */
[----:B------:R-:W-:Y:S05]  /*0b30*/  BSSY.RECONVERGENT B2, `(.L_x_213) ;  /* 0x000000d000027945 */ /* 0x000fea0003800200 */
[----:B------:R-:W1:Y:S01]  /*0b40*/  FCHK P0, R24, UR11 ;  /* 0x0000000b18007d02 */ /* 0x000e620008000000 */
[----:B0-----:R-:W-:-:S04]  /*0b50*/  FFMA R3, R0, -R3, 1 ;  /* 0x3f80000000037423 */ /* 0x001fc80000000803 */
[----:B------:R-:W-:-:S04]  /*0b60*/  FFMA R0, R0, R3, R0 ;  /* 0x0000000300007223 */ /* 0x000fc80000000000 */
[----:B------:R-:W-:-:S04]  /*0b70*/  FFMA R3, R0, R24, RZ ;  /* 0x0000001800037223 */ /* 0x000fc800000000ff */
[----:B------:R-:W-:-:S04]  /*0b80*/  FFMA R2, R3, -UR11, R24 ;  /* 0x8000000b03027c23 */ /* 0x000fc80008000018 */
[----:B------:R-:W-:Y:S01]  /*0b90*/  FFMA R3, R0, R2, R3 ;  /* 0x0000000200037223 */ /* 0x000fe20000000003 */
[----:B-1----:R-:W-:Y:S06]  /*0ba0*/  @!P0 BRA `(.L_x_214) ;  /* 0x0000000000148947 */ /* 0x002fec0003800000 */
[----:B------:R-:W-:Y:S01]  /*0bb0*/  MOV R3, R24 ;  /* 0x0000001800037202 */ /* 0x000fe20000000f00 */
[----:B------:R-:W-:Y:S01]  /*0bc0*/  IMAD.U32 R0, RZ, RZ, UR11 ;  /* 0x0000000bff007e24 */ /* 0x000fe2000f8e00ff */
[----:B------:R-:W-:-:S07]  /*0bd0*/  MOV R24, 0xbf0 ;  /* 0x00000bf000187802 */ /* 0x000fce0000000f00 */
[----:B------:R-:W-:Y:S05]  /*0be0*/  CALL.REL.NOINC `($__internal_4_$__cuda_sm3x_div_rn_noftz_f32_slowpath) ;  /* 0x00000000006c7944 */ /* 0x000fea0003c00000 */
[----:B------:R-:W-:-:S07]  /*0bf0*/  IMAD.MOV.U32 R3, RZ, RZ, R0 ;  /* 0x000000ffff037224 */ /* 0x000fce00078e0000 */
.L_x_214:
[----:B------:R-:W-:Y:S05]  /*0c00*/  BSYNC.RECONVERGENT B2 ;  /* 0x0000000000027941 */ /* 0x000fea0003800200 */
.L_x_213:
[----:B------:R-:W-:Y:S01]  /*0c10*/  FADD R3, R3, -R12 ;  /* 0x8000000c03037221 */ /* 0x000fe20000000000 */
[----:B------:R-:W-:Y:S01]  /*0c20*/  FADD R4, R4, -R11 ;  /* 0x8000000b04047221 */ /* 0x000fe20000000000 */
[----:B------:R-:W-:Y:S01]  /*0c30*/  FADD R0, R22, -R5 ;  /* 0x8000000516007221 */ /* 0x000fe20000000000 */
[----:B------:R-:W-:Y:S02]  /*0c40*/  VIADD R7, R7, 0x1 ;  /* 0x0000000107077836 */ /* 0x000fe40000000000 */
[----:B------:R-:W-:-:S04]  /*0c50*/  FMUL R3, R3, R3 ;  /* 0x0000000303037220 */ /* 0x000fc80000400000 */
[----:B------:R-:W-:-:S04]  /*0c60*/  FFMA R3, R4, R4, R3 ;  /* 0x0000000404037223 */ /* 0x000fc80000000003 */
[----:B------:R-:W-:-:S05]  /*0c70*/  FFMA R0, R0, R0, R3 ;  /* 0x0000000000007223 */ /* 0x000fca0000000003 */
[----:B------:R-:W-:Y:S02]  /*0c80*/  FSETP.GEU.AND P0, PT, R0, R9, PT ;  /* 0x000000090000720b */ /* 0x000fe40003f0e000 */
[----:B------:R-:W-:-:S11]  /*0c90*/  IADD3 R0, PT, PT, R17, 0x1, RZ ;  /* 0x0000000111007810 */ /* 0x000fd60007ffe0ff */
[----:B------:R-:W-:Y:S01]  /*0ca0*/  @P0 IMAD.MOV R0, RZ, RZ, R17 ;  /* 0x000000ffff000224 */ /* 0x000fe200078e0211 */
[----:B------:R-:W-:-:S04]  /*0cb0*/  ISETP.GE.U32.AND P0, PT, R7, R10, PT ;  /* 0x0000000a0700720c */ /* 0x000fc80003f06070 */
[----:B------:R-:W-:Y:S02]  /*0cc0*/  ISETP.LE.AND P1, PT, R0, UR6, PT ;  /* 0x0000000600007c0c */ /* 0x000fe4000bf23270 */
[----:B------:R-:W-:-:S11]  /*0cd0*/  MOV R17, R0 ;  /* 0x0000000000117202 */ /* 0x000fd60000000f00 */
[----:B------:R-:W-:Y:S05]  /*0ce0*/  @!P0 BRA P1, `(.L_x_215) ;  /* 0xfffffffc002c8947 */ /* 0x000fea000083ffff */
.L_x_210:
[----:B------:R-:W-:Y:S05]  /*0cf0*/  BSYNC.RECONVERGENT B1 ;  /* 0x0000000000017941 */ /* 0x000fea0003800200 */
.L_x_209:
[----:B------:R-:W-:-:S05]  /*0d00*/  VIADD R16, R16, 0x1 ;  /* 0x0000000110107836 */ /* 0x000fca0000000000 */
[----:B------:R-:W-:-:S13]  /*0d10*/  ISETP.NE.AND P0, PT, R16, R19, PT ;  /* 0x000000131000720c */ /* 0x000fda0003f05270 */
[----:B------:R-:W-:Y:S05]  /*0d20*/  @P0 BRA `(.L_x_216) ;  /* 0xfffffff800fc0947 */ /* 0x000fea000383ffff */
.L_x_202:
[----:B------:R-:W-:Y:S05]  /*0d30*/  BSYNC.RECONVERGENT B0 ;  /* 0x0000000000007941 */ /* 0x000fea0003800200 */
.L_x_201:
[----:B------:R-:W-:-:S13]  /*0d40*/  ISETP.GT.AND P0, PT, R17, UR6, PT ;  /* 0x0000000611007c0c */ /* 0x000fda000bf04270 */
[----:B------:R-:W-:Y:S05]  /*0d50*/  @P0 EXIT ;  /* 0x000000000000094d */ /* 0x000fea0003800000 */
[----:B------:R-:W0:Y:S02]  /*0d60*/  LDC.64 R2, c[0x0][0x380] ;  /* 0x0000e000ff027b82 */ /* 0x000e240000000a00 */
[----:B0-----:R-:W-:-:S05]  /*0d70*/  IMAD.WIDE R2, R21, 0x4, R2 ;  /* 0x0000000415027825 */ /* 0x001fca00078e0202 */
[----:B------:R-:W-:Y:S01]  /*0d80*/  STG.E desc[UR12][R2.64], RZ ;  /* 0x000000ff02007986 */ /* 0x000fe2000c10190c */
[----:B------:R-:W-:Y:S05]  /*0d90*/  EXIT ;  /* 0x000000000000794d */ /* 0x000fea0003800000 */
        .weak           $__internal_4_$__cuda_sm3x_div_rn_noftz_f32_slowpath
        .type           $__internal_4_$__cuda_sm3x_div_rn_noftz_f32_slowpath,@function
        .size           $__internal_4_$__cuda_sm3x_div_rn_noftz_f32_slowpath,(.L_x_253 - $__internal_4_$__cuda_sm3x_div_rn_noftz_f32_slowpath)
$__internal_4_$__cuda_sm3x_div_rn_noftz_f32_slowpath:
[----:B------:R-:W-:Y:S01]  /*0da0*/  SHF.R.U32.HI R2, RZ, 0x17, R0 ;  /* 0x00000017ff027819 */ /* 0x000fe20000011600 */
[----:B------:R-:W-:Y:S01]  /*0db0*/  BSSY.RECONVERGENT B3, `(.L_x_217) ;  /* 0x0000062000037945 */ /* 0x000fe20003800200 */
[----:B------:R-:W-:Y:S02]  /*0dc0*/  SHF.R.U32.HI R25, RZ, 0x17, R3 ;  /* 0x00000017ff197819 */ /* 0x000fe40000011603 */
[----:B------:R-:W-:Y:S02]  /*0dd0*/  LOP3.LUT R2, R2, 0xff, RZ, 0xc0, !PT ;  /* 0x000000ff02027812 */ /* 0x000fe400078ec0ff */
[----:B------:R-:W-:-:S03]  /*0de0*/  LOP3.LUT R25, R25, 0xff, RZ, 0xc0, !PT ;  /* 0x000000ff19197812 */ /* 0x000fc600078ec0ff */
[----:B------:R-:W-:Y:S01]  /*0df0*/  VIADD R26, R2, 0xffffffff ;  /* 0xffffffff021a7836 */ /* 0x000fe20000000000 */
[----:B------:R-:W-:-:S04]  /*0e00*/  IADD3 R27, PT, PT, R25, -0x1, RZ ;  /* 0xffffffff191b7810 */ /* 0x000fc80007ffe0ff */
        /* <DEDUP_REMOVED lines=25> */
[----:B------:R-:W-:Y:S02]  /*0fa0*/  @!P1 FFMA R0, R0, 1.84467440737095516160e+19, RZ ;  /* 0x5f80000000009823 */ /* 0x000fe400000000ff */
[----:B------:R-:W-:-:S07]  /*0fb0*/  @!P1 IADD3 R23, PT, PT, R23, 0x40, RZ ;  /* 0x0000004017179810 */ /* 0x000fce0007ffe0ff */
.L_x_218:
[----:B------:R-:W-:Y:S01]  /*0fc0*/  LEA R29, R2, 0xc0800000, 0x17 ;  /* 0xc0800000021d7811 */ /* 0x000fe200078eb8ff */
[----:B------:R-:W-:Y:S01]  /*0fd0*/  BSSY.RECONVERGENT B4, `(.L_x_223) ;  /* 0x0000036000047945 */ /* 0x000fe20003800200 */
[----:B------:R-:W-:-:S03]  /*0fe0*/  IADD3 R26, PT, PT, R25, -0x7f, RZ ;  /* 0xffffff81191a7810 */ /* 0x000fc60007ffe0ff */
[----:B------:R-:W-:-:S04]  /*0ff0*/  IMAD.IADD R29, R0, 0x1, -R29 ;  /* 0x00000001001d7824 */ /* 0x000fc800078e0a1d */
[----:B------:R-:W0:Y:S01]  /*1000*/  MUFU.RCP R0, R29 ;  /* 0x0000001d00007308 */ /* 0x000e220000001000 */
[----:B------:R-:W-:-:S04]  /*1010*/  FADD.FTZ R27, -R29, -RZ ;  /* 0x800000ff1d1b7221 */ /* 0x000fc80000010100 */
[----:B0-----:R-:W-:-:S04]  /*1020*/  FFMA R25, R0, R27, 1 ;  /* 0x3f80000000197423 */ /* 0x001fc8000000001b */
[----:B------:R-:W-:Y:S01]  /*1030*/  FFMA R25, R0, R25, R0 ;  /* 0x0000001900197223 */ /* 0x000fe20000000000 */
[C---:B------:R-:W-:Y:S01]  /*1040*/  IMAD R0, R26.reuse, -0x800000, R3 ;  /* 0xff8000001a007824 */ /* 0x040fe200078e0203 */
[----:B------:R-:W-:-:S03]  /*1050*/  IADD3 R26, PT, PT, R26, 0x7f, -R2 ;  /* 0x0000007f1a1a7810 */ /* 0x000fc60007ffe802 */
[----:B------:R-:W-:Y:S02]  /*1060*/  FFMA R28, R0, R25, RZ ;  /* 0x00000019001c7223 */ /* 0x000fe400000000ff */
[----:B------:R-:W-:Y:S02]  /*1070*/  IMAD.IADD R23, R26, 0x1, R23 ;  /* 0x000000011a177824 */ /* 0x000fe400078e0217 */
        /* <DEDUP_REMOVED lines=18> */
[CCC-:B------:R-:W-:Y:S01]  /*11a0*/  FFMA.RP R26, R25.reuse, R27.reuse, R2.reuse ;  /* 0x0000001b191a7223 */ /* 0x1c0fe20000008002 */
[----:B------:R-:W-:Y:S01]  /*11b0*/  FFMA.RM R25, R25, R27, R2 ;  /* 0x0000001b19197223 */ /* 0x000fe20000004002 */
[----:B------:R-:W-:Y:S02]  /*11c0*/  IADD3 R2, PT, PT, R3, 0x20, RZ ;  /* 0x0000002003027810 */ /* 0x000fe40007ffe0ff */
[----:B------:R-:W-:Y:S02]  /*11d0*/  LOP3.LUT R23, R23, 0x7fffff, RZ, 0xc0, !PT ;  /* 0x007fffff17177812 */ /* 0x000fe400078ec0ff */
[----:B------:R-:W-:Y:S02]  /*11e0*/  ISETP.NE.AND P2, PT, R3, RZ, PT ;  /* 0x000000ff0300720c */ /* 0x000fe40003f45270 */
[----:B------:R-:W-:Y:S02]  /*11f0*/  LOP3.LUT R23, R23, 0x800000, RZ, 0xfc, !PT ;  /* 0x0080000017177812 */ /* 0x000fe400078efcff */
[----:B------:R-:W-:Y:S01]  /*1200*/  ISETP.NE.AND P1, PT, R3, RZ, PT ;  /* 0x000000ff0300720c */ /* 0x000fe20003f25270 */
[----:B------:R-:W-:Y:S01]  /*1210*/  IMAD.MOV R3, RZ, RZ, -R3 ;  /* 0x000000ffff037224 */ /* 0x000fe200078e0a03 */
[----:B------:R-:W-:-:S02]  /*1220*/  SHF.L.U32 R2, R23, R2, RZ ;  /* 0x0000000217027219 */ /* 0x000fc400000006ff */
[----:B------:R-:W-:Y:S02]  /*1230*/  FSETP.NEU.FTZ.AND P0, PT, R26, R25, PT ;  /* 0x000000191a00720b */ /* 0x000fe40003f1d000 */
[----:B------:R-:W-:Y:S02]  /*1240*/  SEL R26, R3, RZ, P2 ;  /* 0x000000ff031a7207 */ /* 0x000fe40001000000 */
[----:B------:R-:W-:Y:S02]  /*1250*/  ISETP.NE.AND P1, PT, R2, RZ, P1 ;  /* 0x000000ff0200720c */ /* 0x000fe40000f25270 */
[----:B------:R-:W-:Y:S02]  /*1260*/  SHF.R.U32.HI R26, RZ, R26, R23 ;  /* 0x0000001aff1a7219 */ /* 0x000fe40000011617 */
[----:B------:R-:W-:Y:S02]  /*1270*/  PLOP3.LUT P0, PT, P0, P1, PT, 0xf8, 0x8f ;  /* 0x00000000008f781c */ /* 0x000fe40000703f70 */
[----:B------:R-:W-:-:S02]  /*1280*/  SHF.R.U32.HI R2, RZ, 0x1, R26 ;  /* 0x00000001ff027819 */ /* 0x000fc4000001161a */
[----:B------:R-:W-:-:S04]  /*1290*/  SEL R3, RZ, 0x1, !P0 ;  /* 0x00000001ff037807 */ /* 0x000fc80004000000 */
[----:B------:R-:W-:-:S04]  /*12a0*/  LOP3.LUT R3, R3, 0x1, R2, 0xf8, !PT ;  /* 0x0000000103037812 */ /* 0x000fc800078ef802 */
[----:B------:R-:W-:-:S04]  /*12b0*/  LOP3.LUT R3, R3, R26, RZ, 0xc0, !PT ;  /* 0x0000001a03037212 */ /* 0x000fc800078ec0ff */
[----:B------:R-:W-:-:S04]  /*12c0*/  IADD3 R3, PT, PT, R2, R3, RZ ;  /* 0x0000000302037210 */ /* 0x000fc80007ffe0ff */
[----:B------:R-:W-:Y:S01]  /*12d0*/  LOP3.LUT R0, R3, R0, RZ, 0xfc, !PT ;  /* 0x0000000003007212 */ /* 0x000fe200078efcff */
[----:B------:R-:W-:Y:S06]  /*12e0*/  BRA `(.L_x_226) ;  /* 0x0000000000107947 */ /* 0x000fec0003800000 */
.L_x_225:
[----:B------:R-:W-:-:S04]  /*12f0*/  LOP3.LUT R0, R0, 0x80000000, RZ, 0xc0, !PT ;  /* 0x8000000000007812 */ /* 0x000fc800078ec0ff */
[----:B------:R-:W-:Y:S01]  /*1300*/  LOP3.LUT R0, R0, 0x7f800000, RZ, 0xfc, !PT ;  /* 0x7f80000000007812 */ /* 0x000fe200078efcff */
[----:B------:R-:W-:Y:S06]  /*1310*/  BRA `(.L_x_226) ;  /* 0x0000000000047947 */ /* 0x000fec0003800000 */
.L_x_224:
[----:B------:R-:W-:-:S07]  /*1320*/  IMAD R0, R23, 0x800000, R0 ;  /* 0x0080000017007824 */ /* 0x000fce00078e0200 */
.L_x_226:
[----:B------:R-:W-:Y:S05]  /*1330*/  BSYNC.RECONVERGENT B4 ;  /* 0x0000000000047941 */ /* 0x000fea0003800200 */
.L_x_223:
[----:B------:R-:W-:Y:S05]  /*1340*/  BRA `(.L_x_227) ;  /* 0x0000000000207947 */ /* 0x000fea0003800000 */
.L_x_222:
[----:B------:R-:W-:-:S04]  /*1350*/  LOP3.LUT R0, R0, 0x80000000, R3, 0x48, !PT ;  /* 0x8000000000007812 */ /* 0x000fc800078e4803 */
[----:B------:R-:W-:Y:S01]  /*1360*/  LOP3.LUT R0, R0, 0x7f800000, RZ, 0xfc, !PT ;  /* 0x7f80000000007812 */ /* 0x000fe200078efcff */
[----:B------:R-:W-:Y:S06]  /*1370*/  BRA `(.L_x_227) ;  /* 0x0000000000147947 */ /* 0x000fec0003800000 */
.L_x_221:
[----:B------:R-:W-:Y:S01]  /*1380*/  LOP3.LUT R0, R0, 0x80000000, R3, 0x48, !PT ;  /* 0x8000000000007812 */ /* 0x000fe200078e4803 */
[----:B------:R-:W-:Y:S06]  /*1390*/  BRA `(.L_x_227) ;  /* 0x00000000000c7947 */ /* 0x000fec0003800000 */
.L_x_220:
[----:B------:R-:W0:Y:S01]  /*13a0*/  MUFU.RSQ R0, -QNAN ;  /* 0xffc0000000007908 */ /* 0x000e220000001400 */
[----:B------:R-:W-:Y:S05]  /*13b0*/  BRA `(.L_x_227) ;  /* 0x0000000000047947 */ /* 0x000fea0003800000 */
.L_x_219:
[----:B------:R-:W-:-:S07]  /*13c0*/  FADD.FTZ R0, R3, R0 ;  /* 0x0000000003007221 */ /* 0x000fce0000010000 */
.L_x_227:
[----:B------:R-:W-:Y:S05]  /*13d0*/  BSYNC.RECONVERGENT B3 ;  /* 0x0000000000037941 */ /* 0x000fea0003800200 */
.L_x_217:
[----:B------:R-:W-:-:S04]  /*13e0*/  HFMA2 R25, -RZ, RZ, 0, 0 ;  /* 0x00000000ff197431 */ /* 0x000fc800000001ff */
[----:B0-----:R-:W-:Y:S05]  /*13f0*/  RET.REL.NODEC R24 `(_Z12depth_filterPfS_PiS0_S_S_S0_) ;  /* 0xffffffec18007950 */ /* 0x001fea0003c3ffff */
.L_x_228:
        /* <DEDUP_REMOVED lines=16> */
.L_x_253:


//--------------------- .text._Z18phase_shift_decodePhPiS0_PfPsS0_ --------------------------
	.section	.text._Z18phase_shift_decodePhPiS0_PfPsS0_,"ax",@progbits
	.align	128
        .global         _Z18phase_shift_decodePhPiS0_PfPsS0_
        .type           _Z18phase_shift_decodePhPiS0_PfPsS0_,@function
        .size           _Z18phase_shift_decodePhPiS0_PfPsS0_,(.L_x_254 - _Z18phase_shift_decodePhPiS0_PfPsS0_)
        .other          _Z18phase_shift_decodePhPiS0_PfPsS0_,@"STO_CUDA_ENTRY STV_DEFAULT"
_Z18phase_shift_decodePhPiS0_PfPsS0_:
.text._Z18phase_shift_decodePhPiS0_PfPsS0_:
[----:B------:R-:W-:Y:S01]  /*0000*/  LDC R1, c[0x0][0x37c] ;  /* 0x0000df00ff017b82 */ /* 0x000fe20000000800 */
[----:B------:R-:W0:Y:S07]  /*0010*/  S2R R2, SR_TID.X ;  /* 0x0000000000027919 */ /* 0x000e2e0000002100 */
[----:B------:R-:W0:Y:S01]  /*0020*/  S2UR UR6, SR_CTAID.X ;  /* 0x00000000000679c3 */ /* 0x000e220000002500 */
[----:B------:R-:W1:Y:S07]  /*0030*/  LDCU.64 UR4, c[0x0][0x358] ;  /* 0x00006b00ff0477ac */ /* 0x000e6e0008000a00 */
[----:B------:R-:W0:Y:S08]  /*0040*/  LDC R3, c[0x0][0x360] ;  /* 0x0000d800ff037b82 */ /* 0x000e300000000800 */
[----:B------:R-:W2:Y:S01]  /*0050*/  LDC.64 R4, c[0x0][0x3a0] ;  /* 0x0000e800ff047b82 */ /* 0x000ea20000000a00 */
[----:B0-----:R-:W-:-:S04]  /*0060*/  IMAD R2, R3, UR6, R2 ;  /* 0x0000000603027c24 */ /* 0x001fc8000f8e0202 */
[----:B--2---:R-:W-:-:S05]  /*0070*/  IMAD.WIDE R4, R2, 0x2, R4 ;  /* 0x0000000202047825 */ /* 0x004fca00078e0204 */
[----:B-1----:R-:W2:Y:S02]  /*0080*/  LDG.E.U16 R6, desc[UR4][R4.64] ;  /* 0x0000000404067981 */ /* 0x002ea4000c1e1500 */
[----:B--2---:R-:W-:-:S04]  /*0090*/  PRMT R0, R6, 0x9910, RZ ;  /* 0x0000991006007816 */ /* 0x004fc800000000ff */
[----:B------:R-:W-:-:S13]  /*00a0*/  ISETP.NE.AND P0, PT, R0, -0x1, PT ;  /* 0xffffffff0000780c */ /* 0x000fda0003f05270 */
[----:B------:R-:W0:Y:S01]  /*00b0*/  @!P0 LDC.64 R8, c[0x0][0x398] ;  /* 0x0000e600ff088b82 */ /* 0x000e220000000a00 */
[----:B------:R-:W-:Y:S02]  /*00c0*/  @!P0 IMAD.MOV.U32 R3, RZ, RZ, 0x7fc00000 ;  /* 0x7fc00000ff038424 */ /* 0x000fe400078e00ff */
[----:B0-----:R-:W-:-:S05]  /*00d0*/  @!P0 IMAD.WIDE R8, R2, 0x4, R8 ;  /* 0x0000000402088825 */ /* 0x001fca00078e0208 */
[----:B------:R0:W-:Y:S01]  /*00e0*/  @!P0 STG.E desc[UR4][R8.64], R3 ;  /* 0x0000000308008986 */ /* 0x0001e2000c101904 */
[----:B------:R-:W-:Y:S05]  /*00f0*/  @!P0 EXIT ;  /* 0x000000000000894d */ /* 0x000fea0003800000 */
[----:B0-----:R-:W0:Y:S01]  /*0100*/  LDC.64 R8, c[0x0][0x388] ;  /* 0x0000e200ff087b82 */ /* 0x001e220000000a00 */
[----:B------:R-:W1:Y:S07]  /*0110*/  LDCU.64 UR6, c[0x0][0x380] ;  /* 0x00007000ff0677ac */ /* 0x000e6e0008000a00 */
[----:B------:R-:W2:Y:S01]  /*0120*/  LDC.64 R12, c[0x0][0x390] ;  /* 0x0000e400ff0c7b82 */ /* 0x000ea20000000a00 */
[----:B0-----:R-:W3:Y:S04]  /*0130*/  LDG.E R8, desc[UR4][R8.64] ;  /* 0x0000000408087981 */ /* 0x001ee8000c1e1900 */
[----:B--2---:R-:W3:Y:S01]  /*0140*/  LDG.E R13, desc[UR4][R12.64] ;  /* 0x000000040c0d7981 */ /* 0x004ee2000c1e1900 */
[----:B-1----:R-:W-:-:S02]  /*0150*/  IADD3 R14, P0, PT, R2, UR6, RZ ;  /* 0x00000006020e7c10 */ /* 0x002fc4000ff1e0ff */
[----:B------:R-:W0:Y:S02]  /*0160*/  LDC.64 R10, c[0x0][0x3a8] ;  /* 0x0000ea00ff0a7b82 */ /* 0x000e240000000a00 */
[----:B------:R-:W-:Y:S01]  /*0170*/  LEA.HI.X.SX32 R15, R2, UR7, 0x1, P0 ;  /* 0x00000007020f7c11 */ /* 0x000fe200080f0eff */
[----:B0-----:R-:W2:Y:S01]  /*0180*/  LDG.E R10, desc[UR4][R10.64] ;  /* 0x000000040a0a7981 */ /* 0x001ea2000c1e1900 */
[----:B---3--:R-:W-:-:S05]  /*0190*/  IMAD R21, R8, R13, RZ ;  /* 0x0000000d08157224 */ /* 0x008fca00078e02ff */
[C---:B------:R-:W-:Y:S02]  /*01a0*/  IADD3 R16, P0, PT, R21.reuse, R14, RZ ;  /* 0x0000000e15107210 */ /* 0x040fe40007f1e0ff */
[----:B------:R-:W-:Y:S01]  /*01b0*/  SHF.R.S32.HI R3, RZ, 0x1f, R21 ;  /* 0x0000001fff037819 */ /* 0x000fe20000011415 */
[----:B------:R-:W3:Y:S01]  /*01c0*/  LDG.E.U8 R14, desc[UR4][R14.64] ;  /* 0x000000040e0e7981 */ /* 0x000ee2000c1e1100 */
[----:B------:R-:W-:-:S03]  /*01d0*/  IADD3 R18, P1, PT, R21, R16, RZ ;  /* 0x0000001015127210 */ /* 0x000fc60007f3e0ff */
[----:B------:R-:W-:Y:S01]  /*01e0*/  IMAD.X R17, R3, 0x1, R15, P0 ;  /* 0x0000000103117824 */ /* 0x000fe200000e060f */
[----:B------:R-:W-:-:S03]  /*01f0*/  IADD3 R20, P0, PT, R21, R18, RZ ;  /* 0x0000001215147210 */ /* 0x000fc60007f1e0ff */
[C---:B------:R-:W-:Y:S01]  /*0200*/  IMAD.X R19, R3.reuse, 0x1, R17, P1 ;  /* 0x0000000103137824 */ /* 0x040fe200008e0611 */
[----:B------:R-:W4:Y:S03]  /*0210*/  LDG.E.U8 R16, desc[UR4][R16.64] ;  /* 0x0000000410107981 */ /* 0x000f26000c1e1100 */
[----:B------:R-:W-:Y:S01]  /*0220*/  IMAD.X R21, R3, 0x1, R19, P0 ;  /* 0x0000000103157824 */ /* 0x000fe200000e0613 */
[----:B------:R-:W5:Y:S04]  /*0230*/  LDG.E.U8 R18, desc[UR4][R18.64] ;  /* 0x0000000412127981 */ /* 0x000f68000c1e1100 */
[----:B------:R-:W2:Y:S01]  /*0240*/  LDG.E.U8 R20, desc[UR4][R20.64] ;  /* 0x0000000414147981 */ /* 0x000ea2000c1e1100 */
[----:B---3--:R-:W-:-:S02]  /*0250*/  I2FP.F32.U32 R8, R14 ;  /* 0x0000000e00087245 */ /* 0x008fc40000201000 */
[----:B----4-:R-:W-:Y:S02]  /*0260*/  I2FP.F32.U32 R7, R16 ;  /* 0x0000001000077245 */ /* 0x010fe40000201000 */
[----:B-----5:R-:W-:Y:S02]  /*0270*/  I2FP.F32.U32 R3, R18 ;  /* 0x0000001200037245 */ /* 0x020fe40000201000 */
[----:B--2---:R-:W-:-:S03]  /*0280*/  I2FP.F32.U32 R0, R20 ;  /* 0x0000001400007245 */ /* 0x004fc60000201000 */
[----:B------:R-:W-:Y:S02]  /*0290*/  FADD R8, -R8, R3 ;  /* 0x0000000308087221 */ /* 0x000fe40000000100 */
[----:B------:R-:W-:Y:S01]  /*02a0*/  FADD R7, -R7, R0 ;  /* 0x0000000007077221 */ /* 0x000fe20000000100 */
[----:B------:R-:W-:-:S04]  /*02b0*/  I2FP.F32.S32 R0, R10 ;  /* 0x0000000a00007245 */ /* 0x000fc80000201400 */
[----:B------:R-:W-:-:S04]  /*02c0*/  FSETP.GTU.AND P0, PT, |R7|, R0, PT ;  /* 0x000000000700720b */ /* 0x000fc80003f0c200 */
[----:B------:R-:W-:-:S13]  /*02d0*/  FSETP.GTU.OR P0, PT, |R8|, R0, P0 ;  /* 0x000000000800720b */ /* 0x000fda000070c600 */
[----:B------:R-:W0:Y:S01]  /*02e0*/  @!P0 LDC.64 R12, c[0x0][0x398] ;  /* 0x0000e600ff0c8b82 */ /* 0x000e220000000a00 */
[----:B------:R1:W2:Y:S01]  /*02f0*/  F2F.F64.F32 R10, R0 ;  /* 0x00000000000a7310 */ /* 0x0002a20000201800 */
[----:B------:R-:W-:Y:S02]  /*0300*/  @!P0 IMAD.MOV.U32 R3, RZ, RZ, 0x7fc00000 ;  /* 0x7fc00000ff038424 */ /* 0x000fe400078e00ff */
[----:B0-----:R-:W-:-:S05]  /*0310*/  @!P0 IMAD.WIDE R12, R2, 0x4, R12 ;  /* 0x00000004020c8825 */ /* 0x001fca00078e020c */
[----:B------:R1:W-:Y:S01]  /*0320*/  @!P0 STG.E desc[UR4][R12.64], R3 ;  /* 0x000000030c008986 */ /* 0x0003e2000c101904 */
[----:B--2---:R-:W-:Y:S05]  /*0330*/  @!P0 EXIT ;  /* 0x000000000000894d */ /* 0x004fea0003800000 */
[CC--:B------:R-:W-:Y:S01]  /*0340*/  FSETP.GT.AND P3, PT, |R7|.reuse, |R8|.reuse, PT ;  /* 0x400000080700720b */ /* 0x0c0fe20003f64200 */
[----:B------:R-:W-:Y:S01]  /*0350*/  DADD R10, R10, 1 ;  /* 0x3ff000000a0a7429 */ /* 0x000fe20000000000 */
[----:B------:R-:W-:Y:S02]  /*0360*/  BSSY.RECONVERGENT B0, `(.L_x_229) ;  /* 0x0000012000007945 */ /* 0x000fe40003800200 */
[----:B-1----:R-:W-:Y:S02]  /*0370*/  FSEL R3, |R7|, |R8|, P3 ;  /* 0x4000000807037208 */ /* 0x002fe40001800200 */
[----:B------:R-:W-:Y:S02]  /*0380*/  FSEL R0, |R8|, |R7|, P3 ;  /* 0x4000000708007208 */ /* 0x000fe40001800200 */
[----:B------:R-:W0:Y:S01]  /*0390*/  MUFU.RCP R12, R3 ;  /* 0x00000003000c7308 */ /* 0x000e220000001000 */
[----:B------:R-:W-:-:S07]  /*03a0*/  DMUL R10, R10, 4 ;  /* 0x401000000a0a7828 */ /* 0x000fce0000000000 */
[----:B------:R-:W1:Y:S08]  /*03b0*/  FCHK P1, R0, R3 ;  /* 0x0000000300007302 */ /* 0x000e700000020000 */
[----:B------:R-:W2:Y:S01]  /*03c0*/  F2F.F32.F64 R10, R10 ;  /* 0x0000000a000a7310 */ /* 0x000ea20000301000 */
[----:B0-----:R-:W-:-:S04]  /*03d0*/  FFMA R9, -R3, R12, 1 ;  /* 0x3f80000003097423 */ /* 0x001fc8000000010c */
[----:B------:R-:W-:-:S04]  /*03e0*/  FFMA R9, R12, R9, R12 ;  /* 0x000000090c097223 */ /* 0x000fc8000000000c */
[----:B------:R-:W-:-:S04]  /*03f0*/  FFMA R12, R0, R9, RZ ;  /* 0x00000009000c7223 */ /* 0x000fc800000000ff */
[----:B------:R-:W-:Y:S01]  /*0400*/  FFMA R13, -R3, R12, R0 ;  /* 0x0000000c030d7223 */ /* 0x000fe20000000100 */
[----:B--2---:R-:W-:-:S03]  /*0410*/  FSETP.GTU.AND P0, PT, |R7|, R10, PT ;  /* 0x0000000a0700720b */ /* 0x004fc60003f0c200 */
[----:B------:R-:W-:Y:S01]  /*0420*/  FFMA R9, R9, R13, R12 ;  /* 0x0000000d09097223 */ /* 0x000fe2000000000c */
[----:B------:R-:W-:Y:S01]  /*0430*/  FSETP.GTU.OR P0, PT, |R8|, R10, P0 ;  /* 0x0000000a0800720b */ /* 0x000fe2000070c600 */
[----:B-1----:R-:W-:-:S12]  /*0440*/  @!P1 BRA `(.L_x_230) ;  /* 0x00000000000c9947 */ /* 0x002fd80003800000 */
[----:B------:R-:W-:-:S07]  /*0450*/  MOV R10, 0x470 ;  /* 0x00000470000a7802 */ /* 0x000fce0000000f00 */
[----:B------:R-:W-:Y:S05]  /*0460*/  CALL.REL.NOINC `($__internal_5_$__cuda_sm3x_div_rn_noftz_f32_slowpath) ;  /* 0x0000000400107944 */ /* 0x000fea0003c00000 */
[----:B------:R-:W-:-:S07]  /*0470*/  IMAD.MOV.U32 R9, RZ, RZ, R0 ;  /* 0x000000ffff097224 */ /* 0x000fce00078e0000 */
.L_x_230:
[----:B------:R-:W-:Y:S05]  /*0480*/  BSYNC.RECONVERGENT B0 ;  /* 0x0000000000007941 */ /* 0x000fea0003800200 */
.L_x_229:
[----:B------:R-:W-:Y:S02]  /*0490*/  IMAD.MOV.U32 R11, RZ, RZ, 0x3b33710b ;  /* 0x3b33710bff0b7424 */ /* 0x000fe400078e00ff */
[----:B------:R-:W-:Y:S01]  /*04a0*/  FMUL R0, R9, R9 ;  /* 0x0000000909007220 */ /* 0x000fe20000400000 */
[C---:B------:R-:W-:Y:S01]  /*04b0*/  ISETP.GE.AND P1, PT, R8.reuse, RZ, PT ;  /* 0x000000ff0800720c */ /* 0x040fe20003f26270 */
[----:B------:R-:W-:Y:S01]  /*04c0*/  UMOV UR6, 0x88000000 ;  /* 0x8800000000067882 */ /* 0x000fe20000000000 */
[----:B------:R-:W-:Y:S01]  /*04d0*/  FSETP.NEU.AND P4, PT, |R8|, |R7|, PT ;  /* 0x400000070800720b */ /* 0x000fe20003f8d200 */
[----:B------:R-:W-:Y:S01]  /*04e0*/  FFMA R11, R0, R11, -0.015681877732276916504 ;  /* 0xbc807748000b7423 */ /* 0x000fe2000000000b */
[----:B------:R-:W-:Y:S01]  /*04f0*/  FSETP.NEU.AND P2, PT, R3, RZ, PT ;  /* 0x000000ff0300720b */ /* 0x000fe20003f4d000 */
[----:B------:R-:W-:Y:S01]  /*0500*/  FADD R8, |R7|, |R8| ;  /* 0x4000000807087221 */ /* 0x000fe20000000200 */
[----:B------:R-:W-:Y:S01]  /*0510*/  LOP3.LUT R3, R6, 0x1, RZ, 0xc0, !PT ;  /* 0x0000000106037812 */ /* 0x000fe200078ec0ff */
[----:B------:R-:W-:Y:S01]  /*0520*/  FFMA R11, R0, R11, 0.042200751602649688721 ;  /* 0x3d2cdab2000b7423 */ /* 0x000fe2000000000b */
[----:B------:R-:W-:Y:S01]  /*0530*/  UMOV UR7, 0x4012d97c ;  /* 0x4012d97c00077882 */ /* 0x000fe20000000000 */
[----:B------:R-:W-:Y:S01]  /*0540*/  LEA.HI R6, R6, R6, RZ, 0x11 ;  /* 0x0000000606067211 */ /* 0x000fe200078f88ff */
[----:B------:R-:W-:Y:S01]  /*0550*/  BSSY.RECONVERGENT B0, `(.L_x_231) ;  /* 0x000002e000007945 */ /* 0x000fe20003800200 */
[----:B------:R-:W-:-:S02]  /*0560*/  FFMA R11, R0, R11, -0.074792981147766113281 ;  /* 0xbd992d10000b7423 */ /* 0x000fc4000000000b */
[----:B------:R-:W-:Y:S02]  /*0570*/  PRMT R6, R6, 0x9910, RZ ;  /* 0x0000991006067816 */ /* 0x000fe400000000ff */
[C---:B------:R-:W-:Y:S02]  /*0580*/  FFMA R11, R0.reuse, R11, 0.10640415549278259277 ;  /* 0x3dd9ea6c000b7423 */ /* 0x040fe4000000000b */
[----:B------:R-:W-:Y:S02]  /*0590*/  SHF.R.S32.HI R6, RZ, 0x1, R6 ;  /* 0x00000001ff067819 */ /* 0x000fe40000011406 */
[----:B------:R-:W-:-:S04]  /*05a0*/  FFMA R11, R0, R11, -0.14207722246646881104 ;  /* 0xbe117cb1000b7423 */ /* 0x000fc8000000000b */
[C---:B------:R-:W-:Y:S01]  /*05b0*/  FFMA R11, R0.reuse, R11, 0.19993925094604492188 ;  /* 0x3e4cbce0000b7423 */ /* 0x040fe2000000000b */
[----:B------:R-:W-:Y:S03]  /*05c0*/  I2F.S16 R6, R6 ;  /* 0x0000000600067306 */ /* 0x000fe60000101400 */
[----:B------:R-:W-:-:S04]  /*05d0*/  FFMA R11, R0, R11, -0.33333197236061096191 ;  /* 0xbeaaaa7d000b7423 */ /* 0x000fc8000000000b */
[----:B------:R-:W-:Y:S01]  /*05e0*/  FMUL R0, R0, R11 ;  /* 0x0000000b00007220 */ /* 0x000fe20000400000 */
[----:B------:R-:W-:-:S03]  /*05f0*/  IMAD.MOV.U32 R11, RZ, RZ, 0x3f6ee581 ;  /* 0x3f6ee581ff0b7424 */ /* 0x000fc600078e00ff */
[----:B------:R-:W-:Y:S02]  /*0600*/  FFMA R0, R0, R9, R9 ;  /* 0x0000000900007223 */ /* 0x000fe40000000009 */
[C---:B------:R-:W-:Y:S02]  /*0610*/  FSEL R10, R11.reuse, 1.8663789033889770508, P3 ;  /* 0x3feee5810b0a7808 */ /* 0x040fe40001800000 */
[----:B------:R-:W-:-:S05]  /*0620*/  FFMA R9, R11, 1.6832555532455444336, -R0 ;  /* 0x3fd774eb0b097823 */ /* 0x000fca0000000800 */
[-C--:B------:R-:W-:Y:S02]  /*0630*/  FSEL R12, R9, R0.reuse, P3 ;  /* 0x00000000090c7208 */ /* 0x080fe40001800000 */
[----:B------:R-:W-:Y:S01]  /*0640*/  FSEL R9, R0, -R0, P3 ;  /* 0x8000000000097208 */ /* 0x000fe20001800000 */
[----:B------:R-:W-:-:S04]  /*0650*/  IMAD.MOV.U32 R0, RZ, RZ, 0x4016cbe4 ;  /* 0x4016cbe4ff007424 */ /* 0x000fc800078e00ff */
[----:B------:R-:W-:Y:S01]  /*0660*/  @!P1 FFMA R12, R10, 1.6832555532455444336, R9 ;  /* 0x3fd774eb0a0c9823 */ /* 0x000fe20000000009 */
[----:B------:R-:W-:Y:S02]  /*0670*/  @!P4 FSEL R12, R0, 0.78539818525314331055, !P1 ;  /* 0x3f490fdb000cc808 */ /* 0x000fe40004800000 */
[----:B------:R-:W-:Y:S02]  /*0680*/  @!P2 FSEL R12, RZ, 3.1415927410125732422, P1 ;  /* 0x40490fdbff0ca808 */ /* 0x000fe40000800000 */
[----:B------:R-:W-:Y:S02]  /*0690*/  FSETP.NAN.AND P1, PT, R8, R8, PT ;  /* 0x000000080800720b */ /* 0x000fe40003f28000 */
[----:B------:R-:W-:Y:S02]  /*06a0*/  LOP3.LUT R7, R12, 0x80000000, R7, 0xb8, !PT ;  /* 0x800000000c077812 */ /* 0x000fe400078eb807 */
[----:B------:R-:W-:Y:S02]  /*06b0*/  ISETP.NE.U32.AND P2, PT, R3, 0x1, PT ;  /* 0x000000010300780c */ /* 0x000fe40003f45070 */
[----:B------:R-:W-:-:S05]  /*06c0*/  FSEL R7, R8, R7, P1 ;  /* 0x0000000708077208 */ /* 0x000fca0000800000 */
[----:B------:R-:W-:Y:S01]  /*06d0*/  FADD R0, -R7, 3.1415927410125732422 ;  /* 0x40490fdb07007421 */ /* 0x000fe20000000100 */
[----:B------:R-:W-:-:S03]  /*06e0*/  IMAD.MOV.U32 R7, RZ, RZ, 0x40c90fdb ;  /* 0x40c90fdbff077424 */ /* 0x000fc600078e00ff */
[----:B------:R-:W0:Y:S01]  /*06f0*/  F2F.F64.F32 R8, R0 ;  /* 0x0000000000087310 */ /* 0x000e220000201800 */
[----:B------:R-:W-:Y:S01]  /*0700*/  FADD R3, R0, -6.2831854820251464844 ;  /* 0xc0c90fdb00037421 */ /* 0x000fe20000000000 */
[----:B0-----:R-:W-:Y:S01]  /*0710*/  DSETP.GT.AND P1, PT, R8, UR6, PT ;  /* 0x0000000608007e2a */ /* 0x001fe2000bf24000 */
[----:B------:R-:W-:-:S05]  /*0720*/  IMAD.MOV.U32 R8, RZ, RZ, 0x3e22f983 ;  /* 0x3e22f983ff087424 */ /* 0x000fca00078e00ff */
[----:B------:R-:W-:-:S04]  /*0730*/  @P2 FSEL R0, R3, R0, P1 ;  /* 0x0000000003002208 */ /* 0x000fc80000800000 */
[C---:B------:R-:W-:Y:S01]  /*0740*/  FSETP.GEU.AND P1, PT, R0.reuse, 1.5707963705062866211, PT ;  /* 0x3fc90fdb0000780b */ /* 0x040fe20003f2e000 */
[----:B------:R-:W-:-:S05]  /*0750*/  FADD R3, R0, 6.2831854820251464844 ;  /* 0x40c90fdb00037421 */ /* 0x000fca0000000000 */
[----:B------:R-:W-:Y:S01]  /*0760*/  @!P2 FSEL R0, R3, R0, !P1 ;  /* 0x000000000300a208 */ /* 0x000fe20004800000 */
[----:B------:R-:W-:-:S04]  /*0770*/  FFMA R3, R8, -R7, 1 ;  /* 0x3f80000008037423 */ /* 0x000fc80000000807 */
[----:B------:R-:W-:Y:S01]  /*0780*/  FMUL R0, R0, 10 ;  /* 0x4120000000007820 */ /* 0x000fe20000400000 */
[----:B------:R-:W-:-:S03]  /*0790*/  FFMA R3, R3, R8, 0.15915493667125701904 ;  /* 0x3e22f98303037423 */ /* 0x000fc60000000008 */
[----:B------:R-:W0:Y:S01]  /*07a0*/  FCHK P1, R0, 6.2831854820251464844 ;  /* 0x40c90fdb00007902 */ /* 0x000e220000020000 */
[----:B------:R-:W-:-:S04]  /*07b0*/  FFMA R7, R0, R3, RZ ;  /* 0x0000000300077223 */ /* 0x000fc800000000ff */
[----:B------:R-:W-:-:S04]  /*07c0*/  FFMA R8, R7, -6.2831854820251464844, R0 ;  /* 0xc0c90fdb07087823 */ /* 0x000fc80000000000 */
[----:B------:R-:W-:Y:S01]  /*07d0*/  FFMA R3, R3, R8, R7 ;  /* 0x0000000803037223 */ /* 0x000fe20000000007 */
[----:B0-----:R-:W-:Y:S06]  /*07e0*/  @!P1 BRA `(.L_x_232) ;  /* 0x0000000000109947 */ /* 0x001fec0003800000 */
[----:B------:R-:W-:Y:S01]  /*07f0*/  IMAD.MOV.U32 R3, RZ, RZ, 0x40c90fdb ;  /* 0x40c90fdbff037424 */ /* 0x000fe200078e00ff */
[----:B------:R-:W-:-:S07]  /*0800*/  MOV R10, 0x820 ;  /* 0x00000820000a7802 */ /* 0x000fce0000000f00 */
[----:B------:R-:W-:Y:S05]  /*0810*/  CALL.REL.NOINC `($__internal_5_$__cuda_sm3x_div_rn_noftz_f32_slowpath) ;  /* 0x0000000000247944 */ /* 0x000fea0003c00000 */
[----:B------:R-:W-:-:S07]  /*0820*/  IMAD.MOV.U32 R3, RZ, RZ, R0 ;  /* 0x000000ffff037224 */ /* 0x000fce00078e0000 */
.L_x_232:
[----:B------:R-:W-:Y:S05]  /*0830*/  BSYNC.RECONVERGENT B0 ;  /* 0x0000000000007941 */ /* 0x000fea0003800200 */
.L_x_231:
[----:B------:R-:W0:Y:S01]  /*0840*/  LDC.64 R8, c[0x0][0x398] ;  /* 0x0000e600ff087b82 */ /* 0x000e220000000a00 */
[----:B------:R-:W-:Y:S01]  /*0850*/  FFMA R3, R6, 10, R3 ;  /* 0x4120000006037823 */ /* 0x000fe20000000003 */
[----:B------:R-:W-:Y:S01]  /*0860*/  SEL R7, RZ, 0x1, !P0 ;  /* 0x00000001ff077807 */ /* 0x000fe20004000000 */
[----:B0-----:R-:W-:-:S05]  /*0870*/  IMAD.WIDE R8, R2, 0x4, R8 ;  /* 0x0000000402087825 */ /* 0x001fca00078e0208 */
[----:B------:R-:W-:Y:S04]  /*0880*/  STG.E desc[UR4][R8.64], R3 ;  /* 0x0000000308007986 */ /* 0x000fe8000c101904 */
[----:B------:R-:W-:Y:S01]  /*0890*/  STG.E.U16 desc[UR4][R4.64], R7 ;  /* 0x0000000704007986 */ /* 0x000fe2000c101504 */
[----:B------:R-:W-:Y:S05]  /*08a0*/  EXIT ;  /* 0x000000000000794d */ /* 0x000fea0003800000 */
        .weak           $__internal_5_$__cuda_sm3x_div_rn_noftz_f32_slowpath
        .type           $__internal_5_$__cuda_sm3x_div_rn_noftz_f32_slowpath,@function
        .size           $__internal_5_$__cuda_sm3x_div_rn_noftz_f32_slowpath,(.L_x_254 - $__internal_5_$__cuda_sm3x_div_rn_noftz_f32_slowpath)
$__internal_5_$__cuda_sm3x_div_rn_noftz_f32_slowpath:
[--C-:B------:R-:W-:Y:S01]  /*08b0*/  SHF.R.U32.HI R11, RZ, 0x17, R3.reuse ;  /* 0x00000017ff0b7819 */ /* 0x100fe20000011603 */
[----:B------:R-:W-:Y:S01]  /*08c0*/  BSSY.RECONVERGENT B1, `(.L_x_233) ;  /* 0x0000063000017945 */ /* 0x000fe20003800200 */
[----:B------:R-:W-:Y:S01]  /*08d0*/  SHF.R.U32.HI R9, RZ, 0x17, R0 ;  /* 0x00000017ff097819 */ /* 0x000fe20000011600 */
[----:B------:R-:W-:Y:S01]  /*08e0*/  IMAD.MOV.U32 R13, RZ, RZ, R3 ;  /* 0x000000ffff0d7224 */ /* 0x000fe200078e0003 */
        /* <DEDUP_REMOVED lines=29> */
[----:B------:R-:W-:Y:S02]  /*0ac0*/  @!P2 FFMA R13, R3, 1.84467440737095516160e+19, RZ ;  /* 0x5f800000030da823 */ /* 0x000fe400000000ff */
[----:B------:R-:W-:-:S07]  /*0ad0*/  @!P2 VIADD R9, R9, 0x40 ;  /* 0x000000400909a836 */ /* 0x000fce0000000000 */
.L_x_234:
        /* <DEDUP_REMOVED lines=30> */
[-CC-:B------:R-:W-:Y:S01]  /*0cc0*/  FFMA.RM R12, R19, R15.reuse, R14.reuse ;  /* 0x0000000f130c7223 */ /* 0x180fe2000000400e */
        /* <DEDUP_REMOVED lines=20> */
.L_x_241:
[----:B------:R-:W-:-:S04]  /*0e10*/  LOP3.LUT R0, R0, 0x80000000, RZ, 0xc0, !PT ;  /* 0x8000000000007812 */ /* 0x000fc800078ec0ff */
[----:B------:R-:W-:Y:S01]  /*0e20*/  LOP3.LUT R0, R0, 0x7f800000, RZ, 0xfc, !PT ;  /* 0x7f80000000007812 */ /* 0x000fe200078efcff */
[----:B------:R-:W-:Y:S06]  /*0e30*/  BRA `(.L_x_242) ;  /* 0x0000000000047947 */ /* 0x000fec0003800000 */
.L_x_240:
[----:B------:R-:W-:-:S07]  /*0e40*/  IMAD R0, R12, 0x800000, R0 ;  /* 0x008000000c007824 */ /* 0x000fce00078e0200 */
.L_x_242:
[----:B------:R-:W-:Y:S05]  /*0e50*/  BSYNC.RECONVERGENT B2 ;  /* 0x0000000000027941 */ /* 0x000fea0003800200 */
.L_x_239:
[----:B------:R-:W-:Y:S05]  /*0e60*/  BRA `(.L_x_243) ;  /* 0x0000000000207947 */ /* 0x000fea0003800000 */
.L_x_238:
[----:B------:R-:W-:-:S04]  /*0e70*/  LOP3.LUT R0, R13, 0x80000000, R0, 0x48, !PT ;  /* 0x800000000d007812 */ /* 0x000fc800078e4800 */
[----:B------:R-:W-:Y:S01]  /*0e80*/  LOP3.LUT R0, R0, 0x7f800000, RZ, 0xfc, !PT ;  /* 0x7f80000000007812 */ /* 0x000fe200078efcff */
[----:B------:R-:W-:Y:S06]  /*0e90*/  BRA `(.L_x_243) ;  /* 0x0000000000147947 */ /* 0x000fec0003800000 */
.L_x_237:
[----:B------:R-:W-:Y:S01]  /*0ea0*/  LOP3.LUT R0, R13, 0x80000000, R0, 0x48, !PT ;  /* 0x800000000d007812 */ /* 0x000fe200078e4800 */
[----:B------:R-:W-:Y:S06]  /*0eb0*/  BRA `(.L_x_243) ;  /* 0x00000000000c7947 */ /* 0x000fec0003800000 */
.L_x_236:
[----:B------:R-:W0:Y:S01]  /*0ec0*/  MUFU.RSQ R0, -QNAN ;  /* 0xffc0000000007908 */ /* 0x000e220000001400 */
[----:B------:R-:W-:Y:S05]  /*0ed0*/  BRA `(.L_x_243) ;  /* 0x0000000000047947 */ /* 0x000fea0003800000 */
.L_x_235:
[----:B------:R-:W-:-:S07]  /*0ee0*/  FADD.FTZ R0, R0, R3 ;  /* 0x0000000300007221 */ /* 0x000fce0000010000 */
.L_x_243:
[----:B------:R-:W-:Y:S05]  /*0ef0*/  BSYNC.RECONVERGENT B1 ;  /* 0x0000000000017941 */ /* 0x000fea0003800200 */
.L_x_233:
[----:B------:R-:W-:-:S04]  /*0f00*/  IMAD.MOV.U32 R11, RZ, RZ, 0x0 ;  /* 0x00000000ff0b7424 */ /* 0x000fc800078e00ff */
[----:B0-----:R-:W-:Y:S05]  /*0f10*/  RET.REL.NODEC R10 `(_Z18phase_shift_decodePhPiS0_PfPsS0_) ;  /* 0xfffffff00a387950 */ /* 0x001fea0003c3ffff */
.L_x_244:
        /* <DEDUP_REMOVED lines=14> */
.L_x_254:


//--------------------- .text._Z11gray_decodePhS_S_S_PiS0_S0_PsS0_ --------------------------
	.section	.text._Z11gray_decodePhS_S_S_PiS0_S0_PsS0_,"ax",@progbits
	.align	128
        .global         _Z11gray_decodePhS_S_S_PiS0_S0_PsS0_
        .type           _Z11gray_decodePhS_S_S_PiS0_S0_PsS0_,@function
        .size           _Z11gray_decodePhS_S_S_PiS0_S0_PsS0_,(.L_x_262 - _Z11gray_decodePhS_S_S_PiS0_S0_PsS0_)
        .other          _Z11gray_decodePhS_S_S_PiS0_S0_PsS0_,@"STO_CUDA_ENTRY STV_DEFAULT"
_Z11gray_decodePhS_S_S_PiS0_S0_PsS0_:
.text._Z11gray_decodePhS_S_S_PiS0_S0_PsS0_:
[----:B------:R-:W-:Y:S01]  /*0000*/  LDC R1, c[0x0][0x37c] ;  /* 0x0000df00ff017b82 */ /* 0x000fe20000000800 */
[----:B------:R-:W0:Y:S07]  /*0010*/  S2R R0, SR_TID.X ;  /* 0x0000000000007919 */ /* 0x000e2e0000002100 */
[----:B------:R-:W0:Y:S01]  /*0020*/  S2UR UR4, SR_CTAID.X ;  /* 0x00000000000479c3 */ /* 0x000e220000002500 */
[----:B------:R-:W1:Y:S01]  /*0030*/  LDCU.64 UR8, c[0x0][0x398] ;  /* 0x00007300ff0877ac */ /* 0x000e620008000a00 */
[----:B------:R-:W2:Y:S06]  /*0040*/  LDCU.64 UR6, c[0x0][0x358] ;  /* 0x00006b00ff0677ac */ /* 0x000eac0008000a00 */
[----:B------:R-:W0:Y:S02]  /*0050*/  LDC R3, c[0x0][0x360] ;  /* 0x0000d800ff037b82 */ /* 0x000e240000000800 */
[----:B0-----:R-:W-:-:S05]  /*0060*/  IMAD R0, R3, UR4, R0 ;  /* 0x0000000403007c24 */ /* 0x001fca000f8e0200 */
[----:B------:R-:W-:Y:S02]  /*0070*/  SHF.R.S32.HI R7, RZ, 0x1f, R0 ;  /* 0x0000001fff077819 */ /* 0x000fe40000011400 */
[----:B-1----:R-:W-:-:S04]  /*0080*/  IADD3 R4, P0, PT, R0, UR8, RZ ;  /* 0x0000000800047c10 */ /* 0x002fc8000ff1e0ff */
[----:B------:R-:W-:-:S05]  /*0090*/  IADD3.X R5, PT, PT, R7, UR9, RZ, P0, !PT ;  /* 0x0000000907057c10 */ /* 0x000fca00087fe4ff */
[----:B--2---:R-:W2:Y:S01]  /*00a0*/  LDG.E.U8 R4, desc[UR6][R4.64] ;  /* 0x0000000604047981 */ /* 0x004ea2000c1e1100 */
[----:B------:R-:W-:Y:S01]  /*00b0*/  IMAD.MOV.U32 R6, RZ, RZ, 0xffff ;  /* 0x0000ffffff067424 */ /* 0x000fe200078e00ff */
[----:B--2---:R-:W-:-:S13]  /*00c0*/  ISETP.NE.AND P0, PT, R4, RZ, PT ;  /* 0x000000ff0400720c */ /* 0x004fda0003f05270 */
[----:B------:R-:W0:Y:S01]  /*00d0*/  @!P0 LDC.64 R2, c[0x0][0x3b8] ;  /* 0x0000ee00ff028b82 */ /* 0x000e220000000a00 */
[----:B------:R-:W-:Y:S01]  /*00e0*/  @!P0 PRMT R5, R6, 0x7610, R5 ;  /* 0x0000761006058816 */ /* 0x000fe20000000005 */
[----:B0-----:R-:W-:-:S05]  /*00f0*/  @!P0 IMAD.WIDE R2, R0, 0x2, R2 ;  /* 0x0000000200028825 */ /* 0x001fca00078e0202 */
[----:B------:R0:W-:Y:S01]  /*0100*/  @!P0 STG.E.U16 desc[UR6][R2.64], R5 ;  /* 0x0000000502008986 */ /* 0x0001e2000c101506 */
[----:B------:R-:W-:Y:S05]  /*0110*/  @!P0 EXIT ;  /* 0x000000000000894d */ /* 0x000fea0003800000 */
[----:B0-----:R-:W0:Y:S01]  /*0120*/  LDC.64 R2, c[0x0][0x3a0] ;  /* 0x0000e800ff027b82 */ /* 0x001e220000000a00 */
[----:B------:R-:W1:Y:S01]  /*0130*/  LDCU.64 UR4, c[0x0][0x388] ;  /* 0x00007100ff0477ac */ /* 0x000e620008000a00 */
[----:B------:R-:W2:Y:S01]  /*0140*/  LDCU.64 UR8, c[0x0][0x390] ;  /* 0x00007200ff0877ac */ /* 0x000ea20008000a00 */
[----:B0-----:R-:W3:Y:S01]  /*0150*/  LDG.E R14, desc[UR6][R2.64] ;  /* 0x00000006020e7981 */ /* 0x001ee2000c1e1900 */
[C---:B-1----:R-:W-:Y:S02]  /*0160*/  IADD3 R4, P0, PT, R0.reuse, UR4, RZ ;  /* 0x0000000400047c10 */ /* 0x042fe4000ff1e0ff */
[----:B--2---:R-:W-:Y:S02]  /*0170*/  IADD3 R6, P1, PT, R0, UR8, RZ ;  /* 0x0000000800067c10 */ /* 0x004fe4000ff3e0ff */
[C---:B------:R-:W-:Y:S02]  /*0180*/  IADD3.X R5, PT, PT, R7.reuse, UR5, RZ, P0, !PT ;  /* 0x0000000507057c10 */ /* 0x040fe400087fe4ff */
[----:B------:R-:W-:-:S03]  /*0190*/  IADD3.X R7, PT, PT, R7, UR9, RZ, P1, !PT ;  /* 0x0000000907077c10 */ /* 0x000fc60008ffe4ff */
[----:B------:R0:W5:Y:S04]  /*01a0*/  LDG.E.U8 R12, desc[UR6][R4.64] ;  /* 0x00000006040c7981 */ /* 0x000168000c1e1100 */
[----:B------:R0:W5:Y:S01]  /*01b0*/  LDG.E.U8 R13, desc[UR6][R6.64] ;  /* 0x00000006060d7981 */ /* 0x000162000c1e1100 */
[----:B---3--:R-:W-:-:S13]  /*01c0*/  ISETP.NE.AND P0, PT, R14, RZ, PT ;  /* 0x000000ff0e00720c */ /* 0x008fda0003f05270 */
[----:B0-----:R-:W-:Y:S05]  /*01d0*/  @!P0 EXIT ;  /* 0x000000000000894d */ /* 0x001fea0003800000 */
[----:B------:R-:W0:Y:S01]  /*01e0*/  LDC.64 R10, c[0x0][0x3b8] ;  /* 0x0000ee00ff0a7b82 */ /* 0x000e220000000a00 */
[----:B-----5:R-:W-:Y:S02]  /*01f0*/  SHF.R.U32.HI R12, RZ, 0x1, R12 ;  /* 0x00000001ff0c7819 */ /* 0x020fe4000001160c */
[----:B------:R-:W-:Y:S01]  /*0200*/  CS2R R16, SRZ ;  /* 0x0000000000107805 */ /* 0x000fe2000001ff00 */
[----:B------:R-:W1:Y:S01]  /*0210*/  LDCU.64 UR8, c[0x0][0x380] ;  /* 0x00007000ff0877ac */ /* 0x000e620008000a00 */
[----:B------:R-:W-:Y:S01]  /*0220*/  LEA.HI R12, R13, R12, RZ, 0x1f ;  /* 0x0000000c0d0c7211 */ /* 0x000fe200078ff8ff */
[----:B------:R-:W-:Y:S01]  /*0230*/  IMAD.MOV.U32 R13, RZ, RZ, R14 ;  /* 0x000000ffff0d7224 */ /* 0x000fe200078e000e */
[----:B------:R-:W-:Y:S01]  /*0240*/  UMOV UR4, URZ ;  /* 0x000000ff00047c82 */ /* 0x000fe20008000000 */
[----:B------:R-:W2:Y:S08]  /*0250*/  LDC.64 R8, c[0x0][0x3a8] ;  /* 0x0000ea00ff087b82 */ /* 0x000eb00000000a00 */
[----:B------:R-:W3:Y:S08]  /*0260*/  LDC.64 R6, c[0x0][0x3b0] ;  /* 0x0000ec00ff067b82 */ /* 0x000ef00000000a00 */
[----:B------:R-:W4:Y:S01]  /*0270*/  LDC.64 R4, c[0x0][0x3c0] ;  /* 0x0000f000ff047b82 */ /* 0x000f220000000a00 */
[----:B01----:R-:W-:-:S07]  /*0280*/  IMAD.WIDE R10, R0, 0x2, R10 ;  /* 0x00000002000a7825 */ /* 0x003fce00078e020a */
.L_x_247:
[----:B--2---:R-:W2:Y:S04]  /*0290*/  LDG.E R14, desc[UR6][R8.64] ;  /* 0x00000006080e7981 */ /* 0x004ea8000c1e1900 */
[----:B---3--:R-:W3:Y:S04]  /*02a0*/  LDG.E R18, desc[UR6][R6.64] ;  /* 0x0000000606127981 */ /* 0x008ee8000c1e1900 */
[----:B----4-:R-:W4:Y:S01]  /*02b0*/  LDG.E R19, desc[UR6][R4.64] ;  /* 0x0000000604137981 */ /* 0x010f22000c1e1900 */
[----:B--2---:R-:W-:-:S04]  /*02c0*/  IMAD R15, R14, UR4, RZ ;  /* 0x000000040e0f7c24 */ /* 0x004fc8000f8e02ff */
[----:B---3--:R-:W-:-:S05]  /*02d0*/  IMAD R15, R15, R18, R0 ;  /* 0x000000120f0f7224 */ /* 0x008fca00078e0200 */
[----:B------:R-:W-:-:S04]  /*02e0*/  IADD3 R14, P0, PT, R15, UR8, RZ ;  /* 0x000000080f0e7c10 */ /* 0x000fc8000ff1e0ff */
[----:B------:R-:W-:-:S05]  /*02f0*/  LEA.HI.X.SX32 R15, R15, UR9, 0x1, P0 ;  /* 0x000000090f0f7c11 */ /* 0x000fca00080f0eff */
[----:B------:R-:W2:Y:S01]  /*0300*/  LDG.E.U8 R14, desc[UR6][R14.64] ;  /* 0x000000060e0e7981 */ /* 0x000ea2000c1e1100 */
[----:B----4-:R-:W-:Y:S01]  /*0310*/  IMAD.IADD R18, R12, 0x1, R19 ;  /* 0x000000010c127824 */ /* 0x010fe200078e0213 */
[----:B------:R-:W-:Y:S04]  /*0320*/  BSSY.RECONVERGENT B0, `(.L_x_245) ;  /* 0x0000006000007945 */ /* 0x000fe80003800200 */
[----:B--2---:R-:W-:-:S13]  /*0330*/  ISETP.GT.AND P0, PT, R18, R14, PT ;  /* 0x0000000e1200720c */ /* 0x004fda0003f04270 */
[----:B------:R-:W-:Y:S05]  /*0340*/  @!P0 BRA `(.L_x_246) ;  /* 0x00000000000c8947 */ /* 0x000fea0003800000 */
[----:B------:R-:W-:-:S05]  /*0350*/  IMAD.IADD R19, R12, 0x1, -R19 ;  /* 0x000000010c137824 */ /* 0x000fca00078e0a13 */
[----:B------:R-:W-:-:S13]  /*0360*/  ISETP.GE.AND P1, PT, R19, R14, PT ;  /* 0x0000000e1300720c */ /* 0x000fda0003f26270 */
[----:B------:R-:W-:Y:S05]  /*0370*/  @!P1 EXIT ;  /* 0x000000000000994d */ /* 0x000fea0003800000 */
.L_x_246:
[----:B------:R-:W-:Y:S05]  /*0380*/  BSYNC.RECONVERGENT B0 ;  /* 0x0000000000007941 */ /* 0x000fea0003800200 */
.L_x_245:
[----:B------:R-:W-:Y:S01]  /*0390*/  ULOP3.LUT UR5, URZ, UR4, URZ, 0x33, !UPT ;  /* 0x00000004ff057292 */ /* 0x000fe2000f8e33ff */
[----:B------:R-:W-:-:S05]  /*03a0*/  @!P0 LOP3.LUT R16, R16, 0x1, RZ, 0x3c, !PT ;  /* 0x0000000110108812 */ /* 0x000fca00078e3cff */
[----:B------:R-:W-:-:S05]  /*03b0*/  VIADD R13, R13, UR5 ;  /* 0x000000050d0d7c36 */ /* 0x000fca0008000000 */
[----:B------:R-:W-:-:S05]  /*03c0*/  SHF.L.U32 R14, R16, R13, RZ ;  /* 0x0000000d100e7219 */ /* 0x000fca00000006ff */
[----:B------:R-:W-:-:S05]  /*03d0*/  IMAD.IADD R17, R14, 0x1, R17 ;  /* 0x000000010e117824 */ /* 0x000fca00078e0211 */
[----:B------:R0:W-:Y:S04]  /*03e0*/  STG.E.U16 desc[UR6][R10.64], R17 ;  /* 0x000000110a007986 */ /* 0x0001e8000c101506 */
[----:B------:R-:W2:Y:S01]  /*03f0*/  LDG.E R13, desc[UR6][R2.64] ;  /* 0x00000006020d7981 */ /* 0x000ea2000c1e1900 */
[----:B------:R-:W-:-:S06]  /*0400*/  UIADD3 UR4, UPT, UPT, UR4, 0x1, URZ ;  /* 0x0000000104047890 */ /* 0x000fcc000fffe0ff */
[----:B--2---:R-:W-:-:S13]  /*0410*/  ISETP.LE.U32.AND P0, PT, R13, UR4, PT ;  /* 0x000000040d007c0c */ /* 0x004fda000bf03070 */
[----:B0-----:R-:W-:Y:S05]  /*0420*/  @!P0 BRA `(.L_x_247) ;  /* 0xfffffffc00988947 */ /* 0x001fea000383ffff */
[----:B------:R-:W-:Y:S05]  /*0430*/  EXIT ;  /* 0x000000000000794d */ /* 0x000fea0003800000 */
.L_x_248:
        /* <DEDUP_REMOVED lines=12> */
.L_x_262:


//--------------------- .nv.shared.reserved.0     --------------------------
	.section	.nv.shared.reserved.0,"aw",@nobits
	.weak		__nv_reservedSMEM_offset_0_alias
	.size		__nv_reservedSMEM_offset_0_alias, 0, 64
	.other		__nv_reservedSMEM_offset_0_alias,@"STO_CUDA_RESERVED_SHARED STV_DEFAULT"
__nv_reservedSMEM_offset_0_alias:
	.zero		0
	.zero		64


//--------------------- .nv.constant0._Z33optimize_dmap_using_sub_pixel_mapPfS_PiS0_S_ --------------------------
	.section	.nv.constant0._Z33optimize_dmap_using_sub_pixel_mapPfS_PiS0_S_,"a",@progbits
	.sectionflags	@""
	.align	4
.nv.constant0._Z33optimize_dmap_using_sub_pixel_mapPfS_PiS0_S_:
	.zero		936


//--------------------- .nv.constant0._Z28rectify_phase_and_belief_mapPfPsS_S_PiS1_S_S0_S_ --------------------------
	.section	.nv.constant0._Z28rectify_phase_and_belief_mapPfPsS_S_PiS1_S_S0_S_,"a",@progbits
	.sectionflags	@""
	.align	4
.nv.constant0._Z28rectify_phase_and_belief_mapPfPsS_S_PiS1_S_S0_S_:
	.zero		968


//--------------------- .nv.constant0._Z13rectify_phasePfS_S_PiS0_S_S_ --------------------------
	.section	.nv.constant0._Z13rectify_phasePfS_S_PiS0_S_S_,"a",@progbits
	.sectionflags	@""
	.align	4
.nv.constant0._Z13rectify_phasePfS_S_PiS0_S_S_:
	.zero		952


//--------------------- .nv.constant0._Z23get_dmap_from_index_mapPfPiS0_S_S_S_S_S_S_S_PsS1_S_ --------------------------
	.section	.nv.constant0._Z23get_dmap_from_index_mapPfPiS0_S_S_S_S_S_S_S_PsS1_S_,"a",@progbits
	.sectionflags	@""
	.align	4
.nv.constant0._Z23get_dmap_from_index_mapPfPiS0_S_S_S_S_S_S_S_PsS1_S_:
	.zero		1000


//--------------------- .nv.constant0._Z16depth_avg_filterPfPiS0_S0_S_ --------------------------
	.section	.nv.constant0._Z16depth_avg_filterPfPiS0_S0_S_,"a",@progbits
	.sectionflags	@""
	.align	4
.nv.constant0._Z16depth_avg_filterPfPiS0_S0_S_:
	.zero		936


//--------------------- .nv.constant0._Z12depth_filterPfS_PiS0_S_S_S0_ --------------------------
	.section	.nv.constant0._Z12depth_filterPfS_PiS0_S_S_S0_,"a",@progbits
	.sectionflags	@""
	.align	4
.nv.constant0._Z12depth_filterPfS_PiS0_S_S_S0_:
	.zero		952


//--------------------- .nv.constant0._Z18phase_shift_decodePhPiS0_PfPsS0_ --------------------------
	.section	.nv.constant0._Z18phase_shift_decodePhPiS0_PfPsS0_,"a",@progbits
	.sectionflags	@""
	.align	4
.nv.constant0._Z18phase_shift_decodePhPiS0_PfPsS0_:
	.zero		944


//--------------------- .nv.constant0._Z11gray_decodePhS_S_S_PiS0_S0_PsS0_ --------------------------
	.section	.nv.constant0._Z11gray_decodePhS_S_S_PiS0_S0_PsS0_,"a",@progbits
	.sectionflags	@""
	.align	4
.nv.constant0._Z11gray_decodePhS_S_S_PiS0_S0_PsS0_:
	.zero		968


//--------------------- SYMBOLS --------------------------

	.type		.nv.reservedSmem.offset0,@object
	.size		.nv.reservedSmem.offset0,0x4
